def attn_fwd(
    Q,
    K,
    V,
    Out,
    Lse,
    sm_scale,
    stride_qz,
    stride_qh,
    stride_qm,
    stride_qk,
    stride_kz,
    stride_kh,
    stride_kn,
    stride_kk,
    stride_vz,
    stride_vh,
    stride_vn,
    stride_vk,
    stride_oz,
    stride_oh,
    stride_om,
    stride_ok,
    seqlen_q,
    seqlen_k,
    BLOCK_M: tl.constexpr,
    BLOCK_N: tl.constexpr,
    HEAD_DIM: tl.constexpr,
    CAUSAL: tl.constexpr,
):
    start_m = tl.program_id(0)
    off_hz = tl.program_id(1)
    q_off = off_hz * stride_qh
    k_off = off_hz * stride_kh
    v_off = off_hz * stride_vh
    offs_m = start_m * BLOCK_M + tl.arange(0, BLOCK_M)
    offs_d = tl.arange(0, HEAD_DIM)
    offs_n = tl.arange(0, BLOCK_N)
    q_ptrs = Q + q_off + offs_m[:, None] * stride_qm + offs_d[None, :] * stride_qk
    k_ptrs = K + k_off + offs_d[:, None] * stride_kk + offs_n[None, :] * stride_kn
    v_ptrs = V + v_off + offs_n[:, None] * stride_vn + offs_d[None, :] * stride_vk
    m_i = tl.full([BLOCK_M], float("-inf"), dtype=tl.float32)
    l_i = tl.zeros([BLOCK_M], dtype=tl.float32) + 1.0
    acc = tl.zeros([BLOCK_M, HEAD_DIM], dtype=tl.float32)
    q = tl.load(q_ptrs)
    acc, l_i, m_i = _attn_fwd_inner(
        acc,
        l_i,
        m_i,
        q,
        k_ptrs,
        v_ptrs,
        sm_scale,
        stride_kn,
        stride_vn,
        start_m,
        seqlen_k,
        BLOCK_M,
        BLOCK_N,
        HEAD_DIM,
        CAUSAL,
    )
    acc = acc / l_i[:, None]
    lse = m_i + tl.math.log2(l_i) / 1.4426950408889634
    o_ptrs = (
        Out
        + off_hz * stride_oh
        + offs_m[:, None] * stride_om
        + offs_d[None, :] * stride_ok
    )
    tl.store(o_ptrs, acc.to(Out.dtype.element_ty))
    tl.store(Lse + off_hz * seqlen_q + offs_m, lse)

# config = {"BLOCK_M": 64, "BLOCK_N": 64, "HEAD_DIM": 128, "arch": "sm_100", "causal": false, "dtype": "bf16", "num_stages": 3, "num_warps": 8}
# arch = sm_100


// ===== COMPILED SASS (sm_100a) =====

	.target	sm_100a

	.elftype	@"ET_EXEC"


//--------------------- .note.nv.tkinfo           --------------------------
	.section	.note.nv.tkinfo,"",@"SHT_NOTE"
	.sectionflags	@"SHF_NOTE_NV_TKINFO"
	.tkinfo
        /*0018*/ 	.word	0x00000081
        /*0030*/ 	.string	""
        /*0030*/ 	.string	"ptxas-blackwell"
        /*0030*/ 	.string	"Cuda compilation tools, release 12.9, V12.9.86"
        /*0030*/ 	.string	"Build cuda_12.9.r12.9/compiler.36037853_0"
        /*0030*/ 	.string	"-v  -suppress-debug-info  -lineinfo  -arch sm_100a "



//--------------------- .note.nv.cuver            --------------------------
	.section	.note.nv.cuver,"",@"SHT_NOTE"
	.sectionflags	@"SHF_NOTE_NV_CUVER"
        /*0018*/ 	.short	0x0001
        /*001a*/ 	.short	0x0064
        /*001c*/ 	.short	0x0001
        /*001e*/ 	.short	0x0000
        /*0020*/ 	.short	0x0001
        /*0022*/ 	.short	0x0000


//--------------------- .nv.info                  --------------------------
	.section	.nv.info,"",@"SHT_CUDA_INFO"
	.align	4


	//----- nvinfo : EIATTR_REGCOUNT
	.align		4
        /*0000*/ 	.byte	0x04, 0x2f
        /*0002*/ 	.short	(.L_5 - .L_4)
	.align		4
.L_4:
        /*0004*/ 	.word	index@(attn_fwd)
        /*0008*/ 	.word	0x000000e0


	//----- nvinfo : EIATTR_FRAME_SIZE
	.align		4
.L_5:
        /*000c*/ 	.byte	0x04, 0x11
        /*000e*/ 	.short	(.L_7 - .L_6)
	.align		4
.L_6:
        /*0010*/ 	.word	index@($__internal_2_$__cuda_sm10x_tcgen05_guardrail_trap_unallocated_columns_being_dealloced)
        /*0014*/ 	.word	0x00000000


	//----- nvinfo : EIATTR_FRAME_SIZE
	.align		4
.L_7:
        /*0018*/ 	.byte	0x04, 0x11
        /*001a*/ 	.short	(.L_9 - .L_8)
	.align		4
.L_8:
        /*001c*/ 	.word	index@($__internal_1_$__cuda_sm10x_tcgen05_guardrail_trap_phase_invalid_during_alloc)
        /*0020*/ 	.word	0x00000000


	//----- nvinfo : EIATTR_FRAME_SIZE
	.align		4
.L_9:
        /*0024*/ 	.byte	0x04, 0x11
        /*0026*/ 	.short	(.L_11 - .L_10)
	.align		4
.L_10:
        /*0028*/ 	.word	index@($__internal_0_$__cuda_sm10x_tcgen05_guardrail_trap_col_being_dealloced_not_returned_by_alloc)
        /*002c*/ 	.word	0x00000000


	//----- nvinfo : EIATTR_FRAME_SIZE
	.align		4
.L_11:
        /*0030*/ 	.byte	0x04, 0x11
        /*0032*/ 	.short	(.L_13 - .L_12)
	.align		4
.L_12:
        /*0034*/ 	.word	index@(attn_fwd)
        /*0038*/ 	.word	0x00000000


	//----- nvinfo : EIATTR_MIN_STACK_SIZE
	.align		4
.L_13:
        /*003c*/ 	.byte	0x04, 0x12
        /*003e*/ 	.short	(.L_15 - .L_14)
	.align		4
.L_14:
        /*0040*/ 	.word	index@(attn_fwd)
        /*0044*/ 	.word	0x00000000
.L_15:


//--------------------- .nv.info.attn_fwd         --------------------------
	.section	.nv.info.attn_fwd,"",@"SHT_CUDA_INFO"
	.sectionflags	@""
	.align	4


	//----- nvinfo : EIATTR_CUDA_API_VERSION
	.align		4
        /*0000*/ 	.byte	0x04, 0x37
        /*0002*/ 	.short	(.L_17 - .L_16)
.L_16:
        /*0004*/ 	.word	0x00000081


	//----- nvinfo : EIATTR_KPARAM_INFO
	.align		4
.L_17:
        /*0008*/ 	.byte	0x04, 0x17
        /*000a*/ 	.short	(.L_19 - .L_18)
.L_18:
        /*000c*/ 	.word	0x00000000
        /*0010*/ 	.short	0x0019
        /*0012*/ 	.short	0x0080
        /*0014*/ 	.byte	0x00, 0xf4, 0x21, 0x00


	//----- nvinfo : EIATTR_KPARAM_INFO
	.align		4
.L_19:
        /*0018*/ 	.byte	0x04, 0x17
        /*001a*/ 	.short	(.L_21 - .L_20)
.L_20:
        /*001c*/ 	.word	0x00000000
        /*0020*/ 	.short	0x0018
        /*0022*/ 	.short	0x0078
        /*0024*/ 	.byte	0x00, 0xf4, 0x21, 0x00


	//----- nvinfo : EIATTR_KPARAM_INFO
	.align		4
.L_21:
        /*0028*/ 	.byte	0x04, 0x17
        /*002a*/ 	.short	(.L_23 - .L_22)
.L_22:
        /*002c*/ 	.word	0x00000000
        /*0030*/ 	.short	0x0017
        /*0032*/ 	.short	0x0070
        /*0034*/ 	.byte	0x00, 0xf0, 0x11, 0x00


	//----- nvinfo : EIATTR_KPARAM_INFO
	.align		4
.L_23:
        /*0038*/ 	.byte	0x04, 0x17
        /*003a*/ 	.short	(.L_25 - .L_24)
.L_24:
        /*003c*/ 	.word	0x00000000
        /*0040*/ 	.short	0x0016
        /*0042*/ 	.short	0x006c
        /*0044*/ 	.byte	0x00, 0xf0, 0x11, 0x00


	//----- nvinfo : EIATTR_KPARAM_INFO
	.align		4
.L_25:
        /*0048*/ 	.byte	0x04, 0x17
        /*004a*/ 	.short	(.L_27 - .L_26)
.L_26:
        /*004c*/ 	.word	0x00000000
        /*0050*/ 	.short	0x0015
        /*0052*/ 	.short	0x0068
        /*0054*/ 	.byte	0x00, 0xf0, 0x11, 0x00


	//----- nvinfo : EIATTR_KPARAM_INFO
	.align		4
.L_27:
        /*0058*/ 	.byte	0x04, 0x17
        /*005a*/ 	.short	(.L_29 - .L_28)
.L_28:
        /*005c*/ 	.word	0x00000000
        /*0060*/ 	.short	0x0014
        /*0062*/ 	.short	0x0064
        /*0064*/ 	.byte	0x00, 0xf0, 0x11, 0x00


	//----- nvinfo : EIATTR_KPARAM_INFO
	.align		4
.L_29:
        /*0068*/ 	.byte	0x04, 0x17
        /*006a*/ 	.short	(.L_31 - .L_30)
.L_30:
        /*006c*/ 	.word	0x00000000
        /*0070*/ 	.short	0x0013
        /*0072*/ 	.short	0x0060
        /*0074*/ 	.byte	0x00, 0xf0, 0x11, 0x00


	//----- nvinfo : EIATTR_KPARAM_INFO
	.align		4
.L_31:
        /*0078*/ 	.byte	0x04, 0x17
        /*007a*/ 	.short	(.L_33 - .L_32)
.L_32:
        /*007c*/ 	.word	0x00000000
        /*0080*/ 	.short	0x0012
        /*0082*/ 	.short	0x005c
        /*0084*/ 	.byte	0x00, 0xf0, 0x11, 0x00


	//----- nvinfo : EIATTR_KPARAM_INFO
	.align		4
.L_33:
        /*0088*/ 	.byte	0x04, 0x17
        /*008a*/ 	.short	(.L_35 - .L_34)
.L_34:
        /*008c*/ 	.word	0x00000000
        /*0090*/ 	.short	0x0011
        /*0092*/ 	.short	0x0058
        /*0094*/ 	.byte	0x00, 0xf0, 0x11, 0x00


	//----- nvinfo : EIATTR_KPARAM_INFO
	.align		4
.L_35:
        /*0098*/ 	.byte	0x04, 0x17
        /*009a*/ 	.short	(.L_37 - .L_36)
.L_36:
        /*009c*/ 	.word	0x00000000
        /*00a0*/ 	.short	0x0010
        /*00a2*/ 	.short	0x0054
        /*00a4*/ 	.byte	0x00, 0xf0, 0x11, 0x00


	//----- nvinfo : EIATTR_KPARAM_INFO
	.align		4
.L_37:
        /*00a8*/ 	.byte	0x04, 0x17
        /*00aa*/ 	.short	(.L_39 - .L_38)
.L_38:
        /*00ac*/ 	.word	0x00000000
        /*00b0*/ 	.short	0x000f
        /*00b2*/ 	.short	0x0050
        /*00b4*/ 	.byte	0x00, 0xf0, 0x11, 0x00


	//----- nvinfo : EIATTR_KPARAM_INFO
	.align		4
.L_39:
        /*00b8*/ 	.byte	0x04, 0x17
        /*00ba*/ 	.short	(.L_41 - .L_40)
.L_40:
        /*00bc*/ 	.word	0x00000000
        /*00c0*/ 	.short	0x000e
        /*00c2*/ 	.short	0x004c
        /*00c4*/ 	.byte	0x00, 0xf0, 0x11, 0x00


	//----- nvinfo : EIATTR_KPARAM_INFO
	.align		4
.L_41:
        /*00c8*/ 	.byte	0x04, 0x17
        /*00ca*/ 	.short	(.L_43 - .L_42)
.L_42:
        /*00cc*/ 	.word	0x00000000
        /*00d0*/ 	.short	0x000d
        /*00d2*/ 	.short	0x0048
        /*00d4*/ 	.byte	0x00, 0xf0, 0x11, 0x00


	//----- nvinfo : EIATTR_KPARAM_INFO
	.align		4
.L_43:
        /*00d8*/ 	.byte	0x04, 0x17
        /*00da*/ 	.short	(.L_45 - .L_44)
.L_44:
        /*00dc*/ 	.word	0x00000000
        /*00e0*/ 	.short	0x000c
        /*00e2*/ 	.short	0x0044
        /*00e4*/ 	.byte	0x00, 0xf0, 0x11, 0x00


	//----- nvinfo : EIATTR_KPARAM_INFO
	.align		4
.L_45:
        /*00e8*/ 	.byte	0x04, 0x17
        /*00ea*/ 	.short	(.L_47 - .L_46)
.L_46:
        /*00ec*/ 	.word	0x00000000
        /*00f0*/ 	.short	0x000b
        /*00f2*/ 	.short	0x0040
        /*00f4*/ 	.byte	0x00, 0xf0, 0x11, 0x00


	//----- nvinfo : EIATTR_KPARAM_INFO
	.align		4
.L_47:
        /*00f8*/ 	.byte	0x04, 0x17
        /*00fa*/ 	.short	(.L_49 - .L_48)
.L_48:
        /*00fc*/ 	.word	0x00000000
        /*0100*/ 	.short	0x000a
        /*0102*/ 	.short	0x003c
        /*0104*/ 	.byte	0x00, 0xf0, 0x11, 0x00


	//----- nvinfo : EIATTR_KPARAM_INFO
	.align		4
.L_49:
        /*0108*/ 	.byte	0x04, 0x17
        /*010a*/ 	.short	(.L_51 - .L_50)
.L_50:
        /*010c*/ 	.word	0x00000000
        /*0110*/ 	.short	0x0009
        /*0112*/ 	.short	0x0038
        /*0114*/ 	.byte	0x00, 0xf0, 0x11, 0x00


	//----- nvinfo : EIATTR_KPARAM_INFO
	.align		4
.L_51:
        /*0118*/ 	.byte	0x04, 0x17
        /*011a*/ 	.short	(.L_53 - .L_52)
.L_52:
        /*011c*/ 	.word	0x00000000
        /*0120*/ 	.short	0x0008
        /*0122*/ 	.short	0x0034
        /*0124*/ 	.byte	0x00, 0xf0, 0x11, 0x00


	//----- nvinfo : EIATTR_KPARAM_INFO
	.align		4
.L_53:
        /*0128*/ 	.byte	0x04, 0x17
        /*012a*/ 	.short	(.L_55 - .L_54)
.L_54:
        /*012c*/ 	.word	0x00000000
        /*0130*/ 	.short	0x0007
        /*0132*/ 	.short	0x0030
        /*0134*/ 	.byte	0x00, 0xf0, 0x11, 0x00


	//----- nvinfo : EIATTR_KPARAM_INFO
	.align		4
.L_55:
        /*0138*/ 	.byte	0x04, 0x17
        /*013a*/ 	.short	(.L_57 - .L_56)
.L_56:
        /*013c*/ 	.word	0x00000000
        /*0140*/ 	.short	0x0006
        /*0142*/ 	.short	0x002c
        /*0144*/ 	.byte	0x00, 0xf0, 0x11, 0x00


	//----- nvinfo : EIATTR_KPARAM_INFO
	.align		4
.L_57:
        /*0148*/ 	.byte	0x04, 0x17
        /*014a*/ 	.short	(.L_59 - .L_58)
.L_58:
        /*014c*/ 	.word	0x00000000
        /*0150*/ 	.short	0x0005
        /*0152*/ 	.short	0x0028
        /*0154*/ 	.byte	0x00, 0xf0, 0x11, 0x00


	//----- nvinfo : EIATTR_KPARAM_INFO
	.align		4
.L_59:
        /*0158*/ 	.byte	0x04, 0x17
        /*015a*/ 	.short	(.L_61 - .L_60)
.L_60:
        /*015c*/ 	.word	0x00000000
        /*0160*/ 	.short	0x0004
        /*0162*/ 	.short	0x0020
        /*0164*/ 	.byte	0x00, 0xf4, 0x21, 0x00


	//----- nvinfo : EIATTR_KPARAM_INFO
	.align		4
.L_61:
        /*0168*/ 	.byte	0x04, 0x17
        /*016a*/ 	.short	(.L_63 - .L_62)
.L_62:
        /*016c*/ 	.word	0x00000000
        /*0170*/ 	.short	0x0003
        /*0172*/ 	.short	0x0018
        /*0174*/ 	.byte	0x00, 0xf4, 0x21, 0x00


	//----- nvinfo : EIATTR_KPARAM_INFO
	.align		4
.L_63:
        /*0178*/ 	.byte	0x04, 0x17
        /*017a*/ 	.short	(.L_65 - .L_64)
.L_64:
        /*017c*/ 	.word	0x00000000
        /*0180*/ 	.short	0x0002
        /*0182*/ 	.short	0x0010
        /*0184*/ 	.byte	0x00, 0xf4, 0x21, 0x00


	//----- nvinfo : EIATTR_KPARAM_INFO
	.align		4
.L_65:
        /*0188*/ 	.byte	0x04, 0x17
        /*018a*/ 	.short	(.L_67 - .L_66)
.L_66:
        /*018c*/ 	.word	0x00000000
        /*0190*/ 	.short	0x0001
        /*0192*/ 	.short	0x0008
        /*0194*/ 	.byte	0x00, 0xf4, 0x21, 0x00


	//----- nvinfo : EIATTR_KPARAM_INFO
	.align		4
.L_67:
        /*0198*/ 	.byte	0x04, 0x17
        /*019a*/ 	.short	(.L_69 - .L_68)
.L_68:
        /*019c*/ 	.word	0x00000000
        /*01a0*/ 	.short	0x0000
        /*01a2*/ 	.short	0x0000
        /*01a4*/ 	.byte	0x00, 0xf4, 0x21, 0x00


	//----- nvinfo : EIATTR_AT_ENTRY_FRAGMENTS
	.align		4
.L_69:
        /*01a8*/ 	.byte	0x04, 0x4f
        /*01aa*/ 	.short	(.L_71 - .L_70)


	//   ....[0]....
.L_70:
        /*01ac*/ 	.word	0x00000004


	//----- nvinfo : EIATTR_RESERVED_SMEM_USED
	.align		4
.L_71:
        /*01b0*/ 	.byte	0x01, 0x41
	.zero		2


	//----- nvinfo : EIATTR_SPARSE_MMA_MASK
	.align		4
        /*01b4*/ 	.byte	0x03, 0x50
        /*01b6*/ 	.short	0x0000


	//----- nvinfo : EIATTR_TCGEN05_1CTA_USED
	.align		4
        /*01b8*/ 	.byte	0x01, 0x51
	.zero		2


	//----- nvinfo : EIATTR_MAXREG_COUNT
	.align		4
        /*01bc*/ 	.byte	0x03, 0x1b
        /*01be*/ 	.short	0x00ff


	//----- nvinfo : EIATTR_NUM_BARRIERS
	.align		4
        /*01c0*/ 	.byte	0x02, 0x4c
        /*01c2*/ 	.byte	0x01
	.zero		1


	//----- nvinfo : EIATTR_INT_WARP_WIDE_INSTR_OFFSETS
	.align		4
        /*01c4*/ 	.byte	0x04, 0x31
        /*01c6*/ 	.short	(.L_73 - .L_72)


	//   ....[0]....
.L_72:
        /*01c8*/ 	.word	0x00001570


	//   ....[1]....
        /*01cc*/ 	.word	0x00001590


	//   ....[2]....
        /*01d0*/ 	.word	0x00001c30


	//   ....[3]....
        /*01d4*/ 	.word	0x00001d10


	//   ....[4]....
        /*01d8*/ 	.word	0x00004560


	//   ....[5]....
        /*01dc*/ 	.word	0x00007500


	//   ....[6]....
        /*01e0*/ 	.word	0x00007550


	//----- nvinfo : EIATTR_COOP_GROUP_MASK_REGIDS
	.align		4
.L_73:
        /*01e4*/ 	.byte	0x04, 0x29
        /*01e6*/ 	.short	(.L_75 - .L_74)


	//   ....[0]....
.L_74:
        /*01e8*/ 	.word	0xffffffff


	//   ....[1]....
        /*01ec*/ 	.word	0xffffffff


	//   ....[2]....
        /*01f0*/ 	.word	0xffffffff


	//   ....[3]....
        /*01f4*/ 	.word	0xffffffff


	//   ....[4]....
        /*01f8*/ 	.word	0xffffffff


	//   ....[5]....
        /*01fc*/ 	.word	0xffffffff


	//   ....[6]....
        /*0200*/ 	.word	0xffffffff


	//   ....[7]....
        /*0204*/ 	.word	0xffffffff


	//   ....[8]....
        /*0208*/ 	.word	0xffffffff


	//   ....[9]....
        /*020c*/ 	.word	0xffffffff


	//   ....[10]....
        /*0210*/ 	.word	0xffffffff


	//   ....[11]....
        /*0214*/ 	.word	0xffffffff


	//----- nvinfo : EIATTR_COOP_GROUP_INSTR_OFFSETS
	.align		4
.L_75:
        /*0218*/ 	.byte	0x04, 0x28
        /*021a*/ 	.short	(.L_77 - .L_76)


	//   ....[0]....
.L_76:
        /*021c*/ 	.word	0x00000050


	//   ....[1]....
        /*0220*/ 	.word	0x00000310


	//   ....[2]....
        /*0224*/ 	.word	0x00002750


	//   ....[3]....
        /*0228*/ 	.word	0x00002d40


	//   ....[4]....
        /*022c*/ 	.word	0x000032f0


	//   ....[5]....
        /*0230*/ 	.word	0x00003370


	//   ....[6]....
        /*0234*/ 	.word	0x00004bb0


	//   ....[7]....
        /*0238*/ 	.word	0x00004c00


	//   ....[8]....
        /*023c*/ 	.word	0x00005050


	//   ....[9]....
        /*0240*/ 	.word	0x000050b0


	//   ....[10]....
        /*0244*/ 	.word	0x00007390


	//   ....[11]....
        /*0248*/ 	.word	0x00007600


	//----- nvinfo : EIATTR_VRC_CTA_INIT_COUNT
	.align		4
.L_77:
        /*024c*/ 	.byte	0x02, 0x4a
        /*024e*/ 	.byte	0x80
	.zero		1


	//----- nvinfo : EIATTR_MBARRIER_INSTR_OFFSETS
	.align		4
        /*0250*/ 	.byte	0x04, 0x39
        /*0252*/ 	.short	(.L_79 - .L_78)


	//   ....[0]....
.L_78:
        /*0254*/ 	.word	0x000019c0
        /*0258*/ 	.word	0x000000ff
        /*025c*/ 	.word	0x00000000
        /*0260*/ 	.short	0x0100
        /*0262*/ 	.byte	0x0c
	.zero		1


	//   ....[1]....
        /*0264*/ 	.word	0x00001cf0
        /*0268*/ 	.word	0x000000ff
        /*026c*/ 	.word	0x00010008
        /*0270*/ 	.short	0x0100
        /*0272*/ 	.byte	0x09
	.zero		1


	//   ....[2]....
        /*0274*/ 	.word	0x00001f80
        /*0278*/ 	.word	0x000000ff
        /*027c*/ 	.word	0x00008000
        /*0280*/ 	.short	0x0100
        /*0282*/ 	.byte	0x09
	.zero		1


	//   ....[3]....
        /*0284*/ 	.word	0x00002320
        /*0288*/ 	.word	0x000000ff
        /*028c*/ 	.word	0x00008000
        /*0290*/ 	.short	0x010a
        /*0292*/ 	.byte	0x09
	.zero		1


	//   ....[4]....
        /*0294*/ 	.word	0x00002450
        /*0298*/ 	.word	0x000000ff
        /*029c*/ 	.word	0x00008000
        /*02a0*/ 	.short	0x0108
        /*02a2*/ 	.byte	0x09
	.zero		1


	//   ....[5]....
        /*02a4*/ 	.word	0x000047a0
        /*02a8*/ 	.word	0x000000ff
        /*02ac*/ 	.word	0x00010010
        /*02b0*/ 	.short	0x0100
        /*02b2*/ 	.byte	0x09
	.zero		1


	//   ....[6]....
        /*02b4*/ 	.word	0x000049a0
        /*02b8*/ 	.word	0x000000ff
        /*02bc*/ 	.word	0x00010010
        /*02c0*/ 	.short	0x010a
        /*02c2*/ 	.byte	0x09
	.zero		1


	//   ....[7]....
        /*02c4*/ 	.word	0x00004a00
        /*02c8*/ 	.word	0x000000ff
        /*02cc*/ 	.word	0x00010010
        /*02d0*/ 	.short	0x0108
        /*02d2*/ 	.byte	0x09
	.zero		1


	//   ....[8]....
        /*02d4*/ 	.word	0x00005110
        /*02d8*/ 	.word	0x000000ff
        /*02dc*/ 	.word	0x00000000
        /*02e0*/ 	.short	0x010a
        /*02e2*/ 	.byte	0x0c
	.zero		1


	//   ....[9]....
        /*02e4*/ 	.word	0x00005de0
        /*02e8*/ 	.word	0x000000ff
        /*02ec*/ 	.word	0x00000000
        /*02f0*/ 	.short	0x010a
        /*02f2*/ 	.byte	0x0c
	.zero		1


	//   ....[10]....
        /*02f4*/ 	.word	0x00005fc0
        /*02f8*/ 	.word	0x000000ff
        /*02fc*/ 	.word	0x00010000
        /*0300*/ 	.short	0x0108
        /*0302*/ 	.byte	0x09
	.zero		1


	//   ....[11]....
        /*0304*/ 	.word	0x000060b0
        /*0308*/ 	.word	0x000000ff
        /*030c*/ 	.word	0x00010008
        /*0310*/ 	.short	0x0108
        /*0312*/ 	.byte	0x09
	.zero		1


	//   ....[12]....
        /*0314*/ 	.word	0x00007620
        /*0318*/ 	.word	0x000000ff
        /*031c*/ 	.word	0x00008000
        /*0320*/ 	.short	0x010a
        /*0322*/ 	.byte	0x09
	.zero		1


	//   ....[13]....
        /*0324*/ 	.word	0x00007650
        /*0328*/ 	.word	0x000000ff
        /*032c*/ 	.word	0x00010010
        /*0330*/ 	.short	0x010a
        /*0332*/ 	.byte	0x09
	.zero		1


	//   ....[14]....
        /*0334*/ 	.word	0x00007680
        /*0338*/ 	.word	0x000000ff
        /*033c*/ 	.word	0x00000000
        /*0340*/ 	.short	0x010a
        /*0342*/ 	.byte	0x0c
	.zero		1


	//   ....[15]....
        /*0344*/ 	.word	0x000076b0
        /*0348*/ 	.word	0x000000ff
        /*034c*/ 	.word	0x00000000
        /*0350*/ 	.short	0x010a
        /*0352*/ 	.byte	0x0c
	.zero		1


	//----- nvinfo : EIATTR_NUM_MBARRIERS
	.align		4
.L_79:
        /*0354*/ 	.byte	0x03, 0x38
        /*0356*/ 	.short	0xffff


	//----- nvinfo : EIATTR_EXIT_INSTR_OFFSETS
	.align		4
        /*0358*/ 	.byte	0x04, 0x1c
        /*035a*/ 	.short	(.L_81 - .L_80)


	//   ....[0]....
.L_80:
        /*035c*/ 	.word	0x00007610


	//----- nvinfo : EIATTR_REQNTID
	.align		4
.L_81:
        /*0360*/ 	.byte	0x04, 0x10
        /*0362*/ 	.short	(.L_83 - .L_82)
.L_82:
        /*0364*/ 	.word	0x00000100
        /*0368*/ 	.word	0x00000001
        /*036c*/ 	.word	0x00000001


	//----- nvinfo : EIATTR_CRS_STACK_SIZE
	.align		4
.L_83:
        /*0370*/ 	.byte	0x04, 0x1e
        /*0372*/ 	.short	(.L_85 - .L_84)
.L_84:
        /*0374*/ 	.word	0x00000000


	//----- nvinfo : EIATTR_CBANK_PARAM_SIZE
	.align		4
.L_85:
        /*0378*/ 	.byte	0x03, 0x19
        /*037a*/ 	.short	0x0088


	//----- nvinfo : EIATTR_PARAM_CBANK
	.align		4
        /*037c*/ 	.byte	0x04, 0x0a
        /*037e*/ 	.short	(.L_87 - .L_86)
	.align		4
.L_86:
        /*0380*/ 	.word	index@(.nv.constant0.attn_fwd)
        /*0384*/ 	.short	0x0380
        /*0386*/ 	.short	0x0088


	//----- nvinfo : EIATTR_SW_WAR
	.align		4
.L_87:
        /*0388*/ 	.byte	0x04, 0x36
        /*038a*/ 	.short	(.L_89 - .L_88)
.L_88:
        /*038c*/ 	.word	0x00000008
.L_89:


//--------------------- .nv.compat                --------------------------
	.section	.nv.compat,"",@"SHT_CUDA_COMPAT_INFO"
	.align	4
        /*0000*/ 	.byte	0x02, 0x02, 0x02, 0x00, 0x02, 0x05, 0x05, 0x00, 0x02, 0x03, 0x00, 0x00, 0x02, 0x06, 0x01, 0x00


//--------------------- .nv.callgraph             --------------------------
	.section	.nv.callgraph,"",@"SHT_CUDA_CALLGRAPH"
	.align	4
	.sectionentsize	8
	.align		4
        /*0000*/ 	.word	0x00000000
	.align		4
        /*0004*/ 	.word	0xffffffff
	.align		4
        /*0008*/ 	.word	0x00000000
	.align		4
        /*000c*/ 	.word	0xfffffffe
	.align		4
        /*0010*/ 	.word	0x00000000
	.align		4
        /*0014*/ 	.word	0xfffffffd
	.align		4
        /*0018*/ 	.word	0x00000000
	.align		4
        /*001c*/ 	.word	0xfffffffc


//--------------------- .nv.constant4             --------------------------
	.section	.nv.constant4,"a",@progbits
	.align	8
	.align		8
.nv.constant4:
        /*0000*/ 	.dword	_$_str


//--------------------- .text.attn_fwd            --------------------------
	.section	.text.attn_fwd,"ax",@progbits
	.align	128
        .global         attn_fwd
        .type           attn_fwd,@function
        .size           attn_fwd,(.L_x_28 - attn_fwd)
        .other          attn_fwd,@"STO_CUDA_ENTRY STV_DEFAULT"
attn_fwd:
.text.attn_fwd:
[----:B------:R-:W0:Y:S01]  /*0000*/  LDC R1, c[0x0][0x37c] ;  /* 0x0000df00ff017b82 */ /* 0x000e220000000800 */
[----:B------:R-:W1:Y:S02]  /*0010*/  S2R R38, SR_TID.X ;  /* 0x0000000000267919 */ /* 0x000e640000002100 */
[----:B-1----:R-:W-:-:S13]  /*0020*/  ISETP.GE.U32.AND P1, PT, R38, 0x20, PT ;  /* 0x000000202600780c */ /* 0x002fda0003f26070 */
[----:B------:R-:W-:Y:S05]  /*0030*/  @P1 BRA `(.L_x_0) ;  /* 0x0000000000b81947 */ /* 0x000fea0003800000 */
[----:B------:R-:W1:Y:S01]  /*0040*/  S2UR UR6, SR_CgaCtaId ;  /* 0x00000000000679c3 */ /* 0x000e620000008800 */
[----:B------:R-:W-:Y:S01]  /*0050*/  NOP ;  /* 0x0000000000007918 */ /* 0x000fe20000000000 */
[----:B------:R-:W-:Y:S02]  /*0060*/  UMOV UR4, 0x40 ;  /* 0x0000004000047882 */ /* 0x000fe40000000000 */
[----:B-1----:R-:W-:-:S09]  /*0070*/  ULEA UR4, UR6, UR4, 0x18 ;  /* 0x0000000406047291 */ /* 0x002fd2000f8ec0ff */
[----:B------:R-:W1:Y:S01]  /*0080*/  LDS.U8 R0, [UR4] ;  /* 0x00000004ff007984 */ /* 0x000e620008000000 */
[----:B------:R-:W-:Y:S02]  /*0090*/  UMOV UR4, 0x400 ;  /* 0x0000040000047882 */ /* 0x000fe40000000000 */
[----:B------:R-:W-:Y:S01]  /*00a0*/  ULEA UR4, UR6, UR4, 0x18 ;  /* 0x0000000406047291 */ /* 0x000fe2000f8ec0ff */
[----:B-1----:R-:W-:-:S13]  /*00b0*/  ISETP.NE.AND P0, PT, R0, RZ, PT ;  /* 0x000000ff0000720c */ /* 0x002fda0003f05270 */
[----:B------:R-:W-:Y:S05]  /*00c0*/  @P0 BRA `(.L_x_1) ;  /* 0x00000000007c0947 */ /* 0x000fea0003800000 */
[----:B------:R-:W-:-:S13]  /*00d0*/  ELECT P0, URZ, PT ;  /* 0x0000000000ff782f */ /* 0x000fda0003800000 */
[----:B------:R-:W-:Y:S05]  /*00e0*/  @!P0 BRA `(.L_x_2) ;  /* 0x0000000000848947 */ /* 0x000fea0003800000 */
[----:B------:R-:W-:Y:S01]  /*00f0*/  UMOV UR5, 0x8 ;  /* 0x0000000800057882 */ /* 0x000fe20000000000 */
[----:B------:R-:W-:Y:S02]  /*0100*/  IMAD.MOV.U32 R4, RZ, RZ, 0x1 ;  /* 0x00000001ff047424 */ /* 0x000fe400078e00ff */
[----:B------:R-:W-:Y:S02]  /*0110*/  IMAD.MOV.U32 R5, RZ, RZ, 0xff ;  /* 0x000000ffff057424 */ /* 0x000fe400078e00ff */
[----:B------:R-:W-:Y:S04]  /*0120*/  DEPBAR.LE SB1, 0x36 ;  /* 0x00009d800000791a */ /* 0x000fe80000000000 */
[----:B------:R-:W1:Y:S02]  /*0130*/  UTCATOMSWS.FIND_AND_SET.ALIGN UP0, UR5, UR5 ;  /* 0x00000005000575e3 */ /* 0x000e640008000800 */
[----:B-1----:R-:W-:-:S04]  /*0140*/  PLOP3.LUT P0, PT, PT, PT, UP0, 0x80, 0x8 ;  /* 0x000000000008781c */ /* 0x002fc80003f0f008 */
[----:B------:R-:W-:-:S04]  /*0150*/  SEL R0, RZ, 0xffffffff, !P0 ;  /* 0xffffffffff007807 */ /* 0x000fc80004000000 */
[----:B------:R-:W-:Y:S01]  /*0160*/  ISETP.NE.AND P0, PT, R0, RZ, PT ;  /* 0x000000ff0000720c */ /* 0x000fe20003f05270 */
[----:B------:R-:W-:-:S12]  /*0170*/  IMAD.U32 R0, RZ, RZ, UR5 ;  /* 0x00000005ff007e24 */ /* 0x000fd8000f8e00ff */
[----:B------:R-:W-:Y:S05]  /*0180*/  @P0 BRA `(.L_x_3) ;  /* 0x0000000000240947 */ /* 0x000fea0003800000 */
.L_x_4:
[----:B------:R-:W-:Y:S05]  /*0190*/  NANOSLEEP 0x64 ;  /* 0x000000640000795d */ /* 0x000fea0003800000 */
[----:B------:R-:W-:-:S05]  /*01a0*/  UMOV UR5, 0x8 ;  /* 0x0000000800057882 */ /* 0x000fca0000000000 */
[----:B------:R-:W-:Y:S04]  /*01b0*/  DEPBAR.LE SB1, 0x36 ;  /* 0x00009d800000791a */ /* 0x000fe80000000000 */
[----:B------:R-:W1:Y:S02]  /*01c0*/  UTCATOMSWS.FIND_AND_SET.ALIGN UP0, UR5, UR5 ;  /* 0x00000005000575e3 */ /* 0x000e640008000800 */
[----:B-1----:R-:W-:-:S04]  /*01d0*/  PLOP3.LUT P0, PT, PT, PT, UP0, 0x80, 0x8 ;  /* 0x000000000008781c */ /* 0x002fc80003f0f008 */
[----:B------:R-:W-:-:S04]  /*01e0*/  SEL R0, RZ, 0xffffffff, !P0 ;  /* 0xffffffffff007807 */ /* 0x000fc80004000000 */
[----:B------:R-:W-:Y:S01]  /*01f0*/  ISETP.NE.AND P0, PT, R0, RZ, PT ;  /* 0x000000ff0000720c */ /* 0x000fe20003f05270 */
[----:B------:R-:W-:-:S12]  /*0200*/  IMAD.U32 R0, RZ, RZ, UR5 ;  /* 0x00000005ff007e24 */ /* 0x000fd8000f8e00ff */
[----:B------:R-:W-:Y:S05]  /*0210*/  @!P0 BRA `(.L_x_4) ;  /* 0xfffffffc00dc8947 */ /* 0x000fea000383ffff */
.L_x_3:
[----:B------:R-:W-:Y:S01]  /*0220*/  IADD3 R3, PT, PT, R0, 0x10, RZ ;  /* 0x0000001000037810 */ /* 0x000fe20007ffe0ff */
[----:B------:R-:W-:Y:S01]  /*0230*/  UMOV UR5, 0x50 ;  /* 0x0000005000057882 */ /* 0x000fe20000000000 */
[----:B------:R-:W-:Y:S01]  /*0240*/  SHF.L.U32 R2, R5, R0, RZ ;  /* 0x0000000005027219 */ /* 0x000fe200000006ff */
[----:B------:R-:W-:Y:S01]  /*0250*/  ULEA UR5, UR6, UR5, 0x18 ;  /* 0x0000000506057291 */ /* 0x000fe2000f8ec0ff */
[----:B------:R-:W-:Y:S01]  /*0260*/  SHF.L.U32 R3, R4, R3, RZ ;  /* 0x0000000304037219 */ /* 0x000fe200000006ff */
[----:B------:R-:W-:-:S03]  /*0270*/  IMAD.SHL.U32 R0, R0, 0x20, RZ ;  /* 0x0000002000007824 */ /* 0x000fc600078e00ff */
[----:B------:R-:W-:-:S05]  /*0280*/  LOP3.LUT R2, R3, R2, RZ, 0xfc, !PT ;  /* 0x0000000203027212 */ /* 0x000fca00078efcff */
[----:B------:R1:W-:Y:S04]  /*0290*/  ATOMS.OR RZ, [UR5], R2 ;  /* 0x00000002ffff798c */ /* 0x0003e8000b000005 */
[----:B------:R1:W-:Y:S01]  /*02a0*/  STS [UR4], R0 ;  /* 0x00000000ff007988 */ /* 0x0003e20008000804 */
[----:B------:R-:W-:Y:S05]  /*02b0*/  BRA `(.L_x_2) ;  /* 0x0000000000107947 */ /* 0x000fea0003800000 */
.L_x_1:
[----:B------:R-:W-:Y:S01]  /*02c0*/  IMAD.MOV.U32 R0, RZ, RZ, -0x1 ;  /* 0xffffffffff007424 */ /* 0x000fe200078e00ff */
[----:B------:R-:W-:-:S04]  /*02d0*/  MOV R2, 0x300 ;  /* 0x0000030000027802 */ /* 0x000fc80000000f00 */
[----:B------:R1:W-:Y:S03]  /*02e0*/  STS [UR4], R0 ;  /* 0x00000000ff007988 */ /* 0x0003e60008000804 */
[----:B01----:R-:W-:Y:S05]  /*02f0*/  CALL.REL.NOINC `($__internal_1_$__cuda_sm10x_tcgen05_guardrail_trap_phase_invalid_during_alloc) ;  /* 0x0000007400047944 */ /* 0x003fea0003c00000 */
.L_x_2:
[----:B------:R-:W-:Y:S05]  /*0300*/  WARPSYNC.ALL ;  /* 0x0000000000007948 */ /* 0x000fea0003800000 */
[----:B------:R-:W-:Y:S01]  /*0310*/  NOP ;  /* 0x0000000000007918 */ /* 0x000fe20000000000 */
.L_x_0:
[----:B------:R-:W2:Y:S01]  /*0320*/  S2R R37, SR_CTAID.X ;  /* 0x0000000000257919 */ /* 0x000ea20000002500 */
[----:B------:R-:W3:Y:S01]  /*0330*/  LDC R20, c[0x0][0x3b8] ;  /* 0x0000ee00ff147b82 */ /* 0x000ee20000000800 */
[----:B------:R-:W4:Y:S01]  /*0340*/  LDCU.64 UR4, c[0x0][0x3b0] ;  /* 0x00007600ff0477ac */ /* 0x000f220008000a00 */
[----:B------:R-:W-:Y:S02]  /*0350*/  SHF.R.U32.HI R36, RZ, 0x6, R38 ;  /* 0x00000006ff247819 */ /* 0x000fe40000011626 */
[----:B-1----:R-:W-:Y:S01]  /*0360*/  LOP3.LUT R0, R38, 0x3f, RZ, 0xc0, !PT ;  /* 0x0000003f26007812 */ /* 0x002fe200078ec0ff */
[----:B------:R-:W-:Y:S01]  /*0370*/  UMOV UR9, 0x400 ;  /* 0x0000040000097882 */ /* 0x000fe20000000000 */
[----:B------:R-:W-:Y:S01]  /*0380*/  SGXT.U32 R36, R36, 0x2 ;  /* 0x000000022424781a */ /* 0x000fe20000000000 */
[----:B------:R-:W1:Y:S01]  /*0390*/  LDCU.64 UR16, c[0x0][0x358] ;  /* 0x00006b00ff1077ac */ /* 0x000e620008000a00 */
[----:B------:R-:W0:Y:S08]  /*03a0*/  S2UR UR6, SR_CgaCtaId ;  /* 0x00000000000679c3 */ /* 0x000e300000008800 */
[----:B------:R-:W0:Y:S08]  /*03b0*/  S2UR UR8, SR_CTAID.Y ;  /* 0x00000000000879c3 */ /* 0x000e300000002600 */
[----:B------:R-:W1:Y:S01]  /*03c0*/  LDC.64 R16, c[0x0][0x380] ;  /* 0x0000e000ff107b82 */ /* 0x000e620000000a00 */
[----:B---3--:R-:W-:-:S05]  /*03d0*/  IMAD R4, R36, R20, RZ ;  /* 0x0000001424047224 */ /* 0x008fca00078e02ff */
[C---:B------:R-:W-:Y:S01]  /*03e0*/  LEA R5, R20.reuse, R4, 0x2 ;  /* 0x0000000414057211 */ /* 0x040fe200078e10ff */
[----:B--2---:R-:W-:Y:S01]  /*03f0*/  IMAD R37, R37, 0x40, R0 ;  /* 0x0000004025257824 */ /* 0x004fe200078e0200 */
[----:B0-----:R-:W-:Y:S01]  /*0400*/  ULEA UR9, UR6, UR9, 0x18 ;  /* 0x0000000906097291 */ /* 0x001fe2000f8ec0ff */
[----:B------:R-:W-:Y:S02]  /*0410*/  BAR.SYNC.DEFER_BLOCKING 0x0 ;  /* 0x0000000000007b1d */ /* 0x000fe40000010000 */
[----:B----4-:R-:W-:Y:S02]  /*0420*/  IMAD R2, R37, UR5, RZ ;  /* 0x0000000525027c24 */ /* 0x010fe4000f8e02ff */
[----:B------:R-:W-:Y:S02]  /*0430*/  IMAD R7, R20, 0x4, R5 ;  /* 0x0000000414077824 */ /* 0x000fe400078e0205 */
[C---:B------:R-:W-:Y:S01]  /*0440*/  IMAD.SHL.U32 R3, R2.reuse, 0x2, RZ ;  /* 0x0000000202037824 */ /* 0x040fe200078e00ff */
[----:B------:R-:W-:Y:S01]  /*0450*/  UIMAD UR4, UR8, UR4, URZ ;  /* 0x00000004080472a4 */ /* 0x000fe2000f8e02ff */
[----:B------:R-:W-:Y:S01]  /*0460*/  IMAD.HI R2, R2, 0x2, RZ ;  /* 0x0000000202027827 */ /* 0x000fe200078e02ff */
[----:B------:R-:W0:Y:S02]  /*0470*/  LDC.64 R164, c[0x0][0x3c0] ;  /* 0x0000f000ffa47b82 */ /* 0x000e240000000a00 */
[----:B------:R-:W-:Y:S01]  /*0480*/  USHF.L.U32 UR7, UR4, 0x1, URZ ;  /* 0x0000000104077899 */ /* 0x000fe200080006ff */
[----:B------:R-:W-:Y:S01]  /*0490*/  IMAD R9, R20, 0x4, R7 ;  /* 0x0000000414097824 */ /* 0x000fe200078e0207 */
[----:B------:R-:W-:-:S04]  /*04a0*/  UIMAD.WIDE UR4, UR4, 0x2, URZ ;  /* 0x00000002040478a5 */ /* 0x000fc8000f8e02ff */
[----:B-1----:R-:W-:Y:S01]  /*04b0*/  IADD3 R16, P0, P2, R3, UR7, R16 ;  /* 0x0000000703107c10 */ /* 0x002fe2000fa1e010 */
[----:B------:R-:W1:Y:S01]  /*04c0*/  LDC.64 R68, c[0x0][0x388] ;  /* 0x0000e200ff447b82 */ /* 0x000e620000000a00 */
[----:B------:R-:W2:Y:S02]  /*04d0*/  LDS R30, [UR9] ;  /* 0x00000009ff1e7984 */ /* 0x000ea40008000800 */
[----:B------:R-:W-:Y:S01]  /*04e0*/  IADD3.X R18, PT, PT, R2, UR5, R17, P0, P2 ;  /* 0x0000000502127c10 */ /* 0x000fe200087e4411 */
[----:B------:R-:W-:-:S04]  /*04f0*/  IMAD R11, R20, 0x4, R9 ;  /* 0x00000004140b7824 */ /* 0x000fc800078e0209 */
[----:B------:R-:W-:Y:S01]  /*0500*/  BAR.SYNC.DEFER_BLOCKING 0x0 ;  /* 0x0000000000007b1d */ /* 0x000fe20000010000 */
[-C--:B------:R-:W-:Y:S01]  /*0510*/  LEA R2, P0, R4, R16.reuse, 0x1 ;  /* 0x0000001004027211 */ /* 0x080fe200078008ff */
[----:B------:R-:W-:Y:S01]  /*0520*/  IMAD R13, R20, 0x4, R11 ;  /* 0x00000004140d7824 */ /* 0x000fe200078e020b */
[----:B------:R-:W-:Y:S02]  /*0530*/  LEA R6, P2, R7, R16, 0x1 ;  /* 0x0000001007067211 */ /* 0x000fe400078408ff */
[----:B------:R-:W-:Y:S01]  /*0540*/  LEA.HI.X.SX32 R3, R4, R18, 0x1, P0 ;  /* 0x0000001204037211 */ /* 0x000fe200000f0eff */
[----:B------:R-:W3:Y:S01]  /*0550*/  LDCU UR4, c[0x0][0x3c8] ;  /* 0x00007900ff0477ac */ /* 0x000ee20008000800 */
[C---:B------:R-:W-:Y:S02]  /*0560*/  LEA R4, P0, R5.reuse, R16, 0x1 ;  /* 0x0000001005047211 */ /* 0x040fe400078008ff */
[----:B------:R-:W-:Y:S02]  /*0570*/  LEA R14, R20, R13, 0x2 ;  /* 0x0000000d140e7211 */ /* 0x000fe400078e10ff */
[----:B------:R-:W-:-:S02]  /*0580*/  LEA.HI.X.SX32 R5, R5, R18, 0x1, P0 ;  /* 0x0000001205057211 */ /* 0x000fc400000f0eff */
[----:B------:R-:W-:Y:S01]  /*0590*/  LEA R8, P0, R9, R16, 0x1 ;  /* 0x0000001009087211 */ /* 0x000fe200078008ff */
[----:B------:R-:W-:Y:S01]  /*05a0*/  IMAD R15, R20, 0x4, R14 ;  /* 0x00000004140f7824 */ /* 0x000fe200078e020e */
[-C--:B------:R-:W-:Y:S02]  /*05b0*/  LEA.HI.X.SX32 R7, R7, R18.reuse, 0x1, P2 ;  /* 0x0000001207077211 */ /* 0x080fe400010f0eff */
[----:B------:R-:W-:Y:S02]  /*05c0*/  LEA.HI.X.SX32 R9, R9, R18, 0x1, P0 ;  /* 0x0000001209097211 */ /* 0x000fe400000f0eff */
[C---:B------:R-:W-:Y:S01]  /*05d0*/  LEA R10, P0, R11.reuse, R16, 0x1 ;  /* 0x000000100b0a7211 */ /* 0x040fe200078008ff */
[----:B------:R4:W5:Y:S03]  /*05e0*/  LDG.E.U16 R32, desc[UR16][R4.64] ;  /* 0x0000001004207981 */ /* 0x000966000c1e1500 */
[----:B------:R-:W-:Y:S01]  /*05f0*/  LEA.HI.X.SX32 R11, R11, R18, 0x1, P0 ;  /* 0x000000120b0b7211 */ /* 0x000fe200000f0eff */
[----:B------:R0:W5:Y:S01]  /*0600*/  LDG.E.U16 R17, desc[UR16][R2.64] ;  /* 0x0000001002117981 */ /* 0x000162000c1e1500 */
[----:B------:R-:W-:-:S03]  /*0610*/  LEA R12, P2, R14, R16, 0x1 ;  /* 0x000000100e0c7211 */ /* 0x000fc600078408ff */
[----:B------:R2:W5:Y:S01]  /*0620*/  LDG.E.U16 R34, desc[UR16][R8.64] ;  /* 0x0000001008227981 */ /* 0x000562000c1e1500 */
[----:B----4-:R-:W-:-:S03]  /*0630*/  IMAD R5, R20, 0x4, R15 ;  /* 0x0000000414057824 */ /* 0x010fc600078e020f */
[----:B------:R4:W5:Y:S01]  /*0640*/  LDG.E.U16 R19, desc[UR16][R6.64] ;  /* 0x0000001006137981 */ /* 0x000962000c1e1500 */
[----:B0-----:R-:W-:-:S03]  /*0650*/  LEA R2, P0, R13, R16, 0x1 ;  /* 0x000000100d027211 */ /* 0x001fc600078008ff */
[----:B------:R0:W5:Y:S01]  /*0660*/  LDG.E.U16 R21, desc[UR16][R10.64] ;  /* 0x000000100a157981 */ /* 0x000162000c1e1500 */
[----:B--2---:R-:W-:Y:S01]  /*0670*/  IMAD R9, R20, 0x4, R5 ;  /* 0x0000000414097824 */ /* 0x004fe200078e0205 */
[-C--:B------:R-:W-:Y:S02]  /*0680*/  LEA.HI.X.SX32 R3, R13, R18.reuse, 0x1, P0 ;  /* 0x000000120d037211 */ /* 0x080fe400000f0eff */
[----:B------:R-:W-:Y:S01]  /*0690*/  LEA.HI.X.SX32 R13, R14, R18, 0x1, P2 ;  /* 0x000000120e0d7211 */ /* 0x000fe200010f0eff */
[C---:B------:R-:W-:Y:S01]  /*06a0*/  IMAD R14, R20.reuse, 0x4, R9 ;  /* 0x00000004140e7824 */ /* 0x040fe200078e0209 */
[C---:B----4-:R-:W-:Y:S01]  /*06b0*/  LEA R6, P0, R15.reuse, R16, 0x1 ;  /* 0x000000100f067211 */ /* 0x050fe200078008ff */
[----:B------:R-:W5:Y:S03]  /*06c0*/  LDG.E.U16 R40, desc[UR16][R2.64] ;  /* 0x0000001002287981 */ /* 0x000f66000c1e1500 */
[----:B------:R-:W-:Y:S01]  /*06d0*/  LEA.HI.X.SX32 R7, R15, R18, 0x1, P0 ;  /* 0x000000120f077211 */ /* 0x000fe200000f0eff */
[----:B------:R2:W5:Y:S01]  /*06e0*/  LDG.E.U16 R23, desc[UR16][R12.64] ;  /* 0x000000100c177981 */ /* 0x000562000c1e1500 */
[----:B------:R-:W-:-:S02]  /*06f0*/  LEA R15, R20, R14, 0x2 ;  /* 0x0000000e140f7211 */ /* 0x000fc400078e10ff */
[CC--:B------:R-:W-:Y:S01]  /*0700*/  LEA R4, P0, R5.reuse, R16.reuse, 0x1 ;  /* 0x0000001005047211 */ /* 0x0c0fe200078008ff */
[----:B------:R4:W5:Y:S01]  /*0710*/  LDG.E.U16 R42, desc[UR16][R6.64] ;  /* 0x00000010062a7981 */ /* 0x000962000c1e1500 */
[----:B0-----:R-:W-:Y:S02]  /*0720*/  LEA R10, P2, R14, R16, 0x1 ;  /* 0x000000100e0a7211 */ /* 0x001fe400078408ff */
[----:B------:R-:W-:Y:S01]  /*0730*/  LEA.HI.X.SX32 R5, R5, R18, 0x1, P0 ;  /* 0x0000001205057211 */ /* 0x000fe200000f0eff */
[----:B--2---:R-:W-:Y:S01]  /*0740*/  IMAD R12, R20, 0x4, R15 ;  /* 0x00000004140c7824 */ /* 0x004fe200078e020f */
[----:B------:R-:W-:-:S03]  /*0750*/  LEA R8, P0, R9, R16, 0x1 ;  /* 0x0000001009087211 */ /* 0x000fc600078008ff */
[----:B------:R0:W5:Y:S01]  /*0760*/  LDG.E.U16 R25, desc[UR16][R4.64] ;  /* 0x0000001004197981 */ /* 0x000162000c1e1500 */
[----:B------:R-:W-:Y:S01]  /*0770*/  IMAD R13, R20, 0x4, R12 ;  /* 0x00000004140d7824 */ /* 0x000fe200078e020c */
[-C--:B------:R-:W-:Y:S02]  /*0780*/  LEA.HI.X.SX32 R9, R9, R18.reuse, 0x1, P0 ;  /* 0x0000001209097211 */ /* 0x080fe400000f0eff */
[----:B------:R-:W-:Y:S01]  /*0790*/  LEA.HI.X.SX32 R11, R14, R18, 0x1, P2 ;  /* 0x000000120e0b7211 */ /* 0x000fe200010f0eff */
[C---:B------:R-:W-:Y:S01]  /*07a0*/  IMAD R14, R20.reuse, 0x4, R13 ;  /* 0x00000004140e7824 */ /* 0x040fe200078e020d */
[C---:B------:R-:W-:Y:S01]  /*07b0*/  LEA R2, P0, R15.reuse, R16, 0x1 ;  /* 0x000000100f027211 */ /* 0x040fe200078008ff */
[----:B------:R-:W5:Y:S03]  /*07c0*/  LDG.E.U16 R44, desc[UR16][R8.64] ;  /* 0x00000010082c7981 */ /* 0x000f66000c1e1500 */
[----:B------:R-:W-:Y:S01]  /*07d0*/  LEA.HI.X.SX32 R3, R15, R18, 0x1, P0 ;  /* 0x000000120f037211 */ /* 0x000fe200000f0eff */
[----:B------:R-:W-:Y:S01]  /*07e0*/  IMAD R15, R20, 0x4, R14 ;  /* 0x00000004140f7824 */ /* 0x000fe200078e020e */
[C---:B----4-:R-:W-:Y:S01]  /*07f0*/  LEA R6, P0, R12.reuse, R16, 0x1 ;  /* 0x000000100c067211 */ /* 0x050fe200078008ff */
[----:B------:R2:W5:Y:S03]  /*0800*/  LDG.E.U16 R27, desc[UR16][R10.64] ;  /* 0x000000100a1b7981 */ /* 0x000566000c1e1500 */
[----:B------:R-:W-:Y:S01]  /*0810*/  LEA.HI.X.SX32 R7, R12, R18, 0x1, P0 ;  /* 0x000000120c077211 */ /* 0x000fe200000f0eff */
[----:B------:R4:W5:Y:S01]  /*0820*/  LDG.E.U16 R46, desc[UR16][R2.64] ;  /* 0x00000010022e7981 */ /* 0x000962000c1e1500 */
[----:B0-----:R-:W-:-:S02]  /*0830*/  LEA R4, P0, R13, R16, 0x1 ;  /* 0x000000100d047211 */ /* 0x001fc400078008ff */
[----:B--2---:R-:W-:Y:S01]  /*0840*/  LEA R10, R20, R15, 0x2 ;  /* 0x0000000f140a7211 */ /* 0x004fe200078e10ff */
[----:B------:R0:W5:Y:S01]  /*0850*/  LDG.E.U16 R29, desc[UR16][R6.64] ;  /* 0x00000010061d7981 */ /* 0x000162000c1e1500 */
[----:B------:R-:W-:-:S03]  /*0860*/  LEA R12, P2, R14, R16, 0x1 ;  /* 0x000000100e0c7211 */ /* 0x000fc600078408ff */
        /* <DEDUP_REMOVED lines=12> */
[CC--:B0-----:R-:W-:Y:S01]  /*0930*/  LEA R6, P0, R11.reuse, R16.reuse, 0x1 ;  /* 0x000000100b067211 */ /* 0x0c1fe200078008ff */
[----:B--2---:R-:W-:Y:S01]  /*0940*/  IMAD R12, R20, 0x4, R15 ;  /* 0x00000004140c7824 */ /* 0x004fe200078e020f */
[----:B------:R-:W-:Y:S01]  /*0950*/  LEA R10, P2, R14, R16, 0x1 ;  /* 0x000000100e0a7211 */ /* 0x000fe200078408ff */
[----:B------:R0:W5:Y:S01]  /*0960*/  LDG.E.U16 R33, desc[UR16][R2.64] ;  /* 0x0000001002217981 */ /* 0x000162000c1e1500 */
[----:B------:R-:W-:-:S02]  /*0970*/  LEA.HI.X.SX32 R7, R11, R18, 0x1, P0 ;  /* 0x000000120b077211 */ /* 0x000fc400000f0eff */
[----:B------:R-:W-:Y:S02]  /*0980*/  LEA R13, R20, R12, 0x2 ;  /* 0x0000000c140d7211 */ /* 0x000fe400078e10ff */
[C---:B------:R-:W-:Y:S01]  /*0990*/  LEA R4, P0, R15.reuse, R16, 0x1 ;  /* 0x000000100f047211 */ /* 0x040fe200078008ff */
[----:B------:R-:W5:Y:S01]  /*09a0*/  LDG.E.U16 R52, desc[UR16][R6.64] ;  /* 0x0000001006347981 */ /* 0x000f62000c1e1500 */
[-C--:B------:R-:W-:Y:S01]  /*09b0*/  LEA.HI.X.SX32 R11, R14, R18.reuse, 0x1, P2 ;  /* 0x000000120e0b7211 */ /* 0x080fe200010f0eff */
[----:B------:R-:W-:Y:S01]  /*09c0*/  IMAD R14, R20, 0x4, R13 ;  /* 0x00000004140e7824 */ /* 0x000fe200078e020d */
[----:B------:R-:W-:Y:S02]  /*09d0*/  LEA.HI.X.SX32 R5, R15, R18, 0x1, P0 ;  /* 0x000000120f057211 */ /* 0x000fe400000f0eff */
[----:B----4-:R-:W-:Y:S01]  /*09e0*/  LEA R8, P0, R12, R16, 0x1 ;  /* 0x000000100c087211 */ /* 0x010fe200078008ff */
[----:B------:R-:W-:Y:S01]  /*09f0*/  IMAD R15, R20, 0x4, R14 ;  /* 0x00000004140f7824 */ /* 0x000fe200078e020e */
[----:B------:R2:W5:Y:S02]  /*0a00*/  LDG.E.U16 R35, desc[UR16][R10.64] ;  /* 0x000000100a237981 */ /* 0x000564000c1e1500 */
[----:B------:R-:W-:-:S02]  /*0a10*/  LEA.HI.X.SX32 R9, R12, R18, 0x1, P0 ;  /* 0x000000120c097211 */ /* 0x000fc400000f0eff */
[CC--:B0-----:R-:W-:Y:S01]  /*0a20*/  LEA R2, P0, R13.reuse, R16.reuse, 0x1 ;  /* 0x000000100d027211 */ /* 0x0c1fe200078008ff */
[----:B------:R0:W5:Y:S01]  /*0a30*/  LDG.E.U16 R54, desc[UR16][R4.64] ;  /* 0x0000001004367981 */ /* 0x000162000c1e1500 */
[----:B------:R-:W-:Y:S01]  /*0a40*/  LEA R12, P2, R14, R16, 0x1 ;  /* 0x000000100e0c7211 */ /* 0x000fe200078408ff */
[C---:B--2---:R-:W-:Y:S01]  /*0a50*/  IMAD R10, R20.reuse, 0x4, R15 ;  /* 0x00000004140a7824 */ /* 0x044fe200078e020f */
[----:B------:R-:W-:Y:S01]  /*0a60*/  LEA.HI.X.SX32 R3, R13, R18, 0x1, P0 ;  /* 0x000000120d037211 */ /* 0x000fe200000f0eff */
[----:B------:R2:W5:Y:S01]  /*0a70*/  LDG.E.U16 R39, desc[UR16][R8.64] ;  /* 0x0000001008277981 */ /* 0x000562000c1e1500 */
[C---:B------:R-:W-:Y:S01]  /*0a80*/  LEA R6, P0, R15.reuse, R16, 0x1 ;  /* 0x000000100f067211 */ /* 0x040fe200078008ff */
[----:B------:R-:W-:Y:S01]  /*0a90*/  IMAD R11, R20, 0x4, R10 ;  /* 0x00000004140b7824 */ /* 0x000fe200078e020a */
[-C--:B------:R-:W-:Y:S01]  /*0aa0*/  LEA.HI.X.SX32 R13, R14, R18.reuse, 0x1, P2 ;  /* 0x000000120e0d7211 */ /* 0x080fe200010f0eff */
[----:B------:R4:W5:Y:S01]  /*0ab0*/  LDG.E.U16 R56, desc[UR16][R2.64] ;  /* 0x0000001002387981 */ /* 0x000962000c1e1500 */
[----:B------:R-:W-:-:S02]  /*0ac0*/  LEA.HI.X.SX32 R7, R15, R18, 0x1, P0 ;  /* 0x000000120f077211 */ /* 0x000fc400000f0eff */
[----:B0-----:R-:W-:Y:S01]  /*0ad0*/  LEA R4, P0, R10, R16, 0x1 ;  /* 0x000000100a047211 */ /* 0x001fe200078008ff */
[----:B------:R0:W5:Y:S01]  /*0ae0*/  LDG.E.U16 R41, desc[UR16][R12.64] ;  /* 0x000000100c297981 */ /* 0x000162000c1e1500 */
[----:B------:R-:W-:Y:S02]  /*0af0*/  LEA R14, R20, R11, 0x2 ;  /* 0x0000000b140e7211 */ /* 0x000fe400078e10ff */
[----:B------:R-:W-:Y:S01]  /*0b00*/  LEA.HI.X.SX32 R5, R10, R18, 0x1, P0 ;  /* 0x000000120a057211 */ /* 0x000fe200000f0eff */
[----:B------:R1:W5:Y:S01]  /*0b10*/  LDG.E.U16 R58, desc[UR16][R6.64] ;  /* 0x00000010063a7981 */ /* 0x000362000c1e1500 */
[CC--:B--2---:R-:W-:Y:S01]  /*0b20*/  LEA R8, P0, R11.reuse, R16.reuse, 0x1 ;  /* 0x000000100b087211 */ /* 0x0c4fe200078008ff */
[----:B------:R-:W-:Y:S01]  /*0b30*/  IMAD R15, R20, 0x4, R14 ;  /* 0x00000004140f7824 */ /* 0x000fe200078e020e */
[----:B------:R-:W-:Y:S01]  /*0b40*/  LEA R10, P2, R14, R16, 0x1 ;  /* 0x000000100e0a7211 */ /* 0x000fe200078408ff */
[----:B------:R-:W5:Y:S01]  /*0b50*/  LDG.E.U16 R43, desc[UR16][R4.64] ;  /* 0x00000010042b7981 */ /* 0x000f62000c1e1500 */
[----:B------:R-:W-:-:S02]  /*0b60*/  LEA.HI.X.SX32 R9, R11, R18, 0x1, P0 ;  /* 0x000000120b097211 */ /* 0x000fc400000f0eff */
[C---:B----4-:R-:W-:Y:S01]  /*0b70*/  LEA R2, P0, R15.reuse, R16, 0x1 ;  /* 0x000000100f027211 */ /* 0x050fe200078008ff */
[----:B0-----:R-:W-:Y:S01]  /*0b80*/  IMAD R12, R20, 0x4, R15 ;  /* 0x00000004140c7824 */ /* 0x001fe200078e020f */
[-C--:B------:R-:W-:Y:S01]  /*0b90*/  LEA.HI.X.SX32 R11, R14, R18.reuse, 0x1, P2 ;  /* 0x000000120e0b7211 */ /* 0x080fe200010f0eff */
[----:B------:R-:W5:Y:S01]  /*0ba0*/  LDG.E.U16 R60, desc[UR16][R8.64] ;  /* 0x00000010083c7981 */ /* 0x000f62000c1e1500 */
[----:B------:R-:W-:Y:S01]  /*0bb0*/  LEA.HI.X.SX32 R3, R15, R18, 0x1, P0 ;  /* 0x000000120f037211 */ /* 0x000fe200000f0eff */
[----:B------:R-:W-:Y:S01]  /*0bc0*/  IMAD R13, R20, 0x4, R12 ;  /* 0x00000004140d7824 */ /* 0x000fe200078e020c */
[----:B-1----:R-:W-:Y:S02]  /*0bd0*/  LEA R6, P0, R12, R16, 0x1 ;  /* 0x000000100c067211 */ /* 0x002fe400078008ff */
[----:B------:R-:W5:Y:S04]  /*0be0*/  LDG.E.U16 R11, desc[UR16][R10.64] ;  /* 0x000000100a0b7981 */ /* 0x000f68000c1e1500 */
[----:B------:R0:W5:Y:S01]  /*0bf0*/  LDG.E.U16 R62, desc[UR16][R2.64] ;  /* 0x00000010023e7981 */ /* 0x000162000c1e1500 */
[----:B------:R-:W-:Y:S01]  /*0c00*/  IMAD R14, R20, 0x4, R13 ;  /* 0x00000004140e7824 */ /* 0x000fe200078e020d */
[----:B------:R-:W-:-:S02]  /*0c10*/  LEA.HI.X.SX32 R7, R12, R18, 0x1, P0 ;  /* 0x000000120c077211 */ /* 0x000fc400000f0eff */
[----:B0-----:R-:W-:-:S04]  /*0c20*/  SHF.R.U32.HI R2, RZ, 0x7, R38 ;  /* 0x00000007ff027819 */ /* 0x001fc80000011626 */
[----:B------:R0:W5:Y:S01]  /*0c30*/  LDG.E.U16 R7, desc[UR16][R6.64] ;  /* 0x0000001006077981 */ /* 0x000162000c1e1500 */
[----:B------:R-:W-:Y:S02]  /*0c40*/  SGXT.U32 R2, R2, 0x1 ;  /* 0x000000010202781a */ /* 0x000fe40000000000 */
[CC--:B------:R-:W-:Y:S02]  /*0c50*/  LEA R4, P0, R13.reuse, R16.reuse, 0x1 ;  /* 0x000000100d047211 */ /* 0x0c0fe400078008ff */
[----:B------:R-:W-:Y:S01]  /*0c60*/  LEA R12, P2, R14, R16, 0x1 ;  /* 0x000000100e0c7211 */ /* 0x000fe200078408ff */
[----:B------:R-:W-:Y:S01]  /*0c70*/  IMAD R10, R2, R165, RZ ;  /* 0x000000a5020a7224 */ /* 0x000fe200078e02ff */
[----:B------:R-:W-:Y:S02]  /*0c80*/  LEA.HI.X.SX32 R5, R13, R18, 0x1, P0 ;  /* 0x000000120d057211 */ /* 0x000fe400000f0eff */
[----:B------:R-:W-:Y:S02]  /*0c90*/  LEA R15, R20, R14, 0x2 ;  /* 0x0000000e140f7211 */ /* 0x000fe400078e10ff */
[----:B------:R-:W-:Y:S01]  /*0ca0*/  LEA.HI.X.SX32 R13, R14, R18, 0x1, P2 ;  /* 0x000000120e0d7211 */ /* 0x000fe200010f0eff */
[----:B------:R-:W-:Y:S01]  /*0cb0*/  IMAD R14, R165, 0x2, R10 ;  /* 0x00000002a50e7824 */ /* 0x000fe200078e020a */
[----:B------:R-:W-:Y:S01]  /*0cc0*/  LEA R8, P0, R15, R16, 0x1 ;  /* 0x000000100f087211 */ /* 0x000fe200078008ff */
[----:B------:R-:W5:Y:S02]  /*0cd0*/  LDG.E.U16 R64, desc[UR16][R4.64] ;  /* 0x0000001004407981 */ /* 0x000f64000c1e1500 */
[----:B------:R-:W-:Y:S01]  /*0ce0*/  IMAD R16, R165, 0x2, R14 ;  /* 0x00000002a5107824 */ /* 0x000fe200078e020e */
[----:B------:R-:W-:Y:S01]  /*0cf0*/  LEA.HI.X.SX32 R9, R15, R18, 0x1, P0 ;  /* 0x000000120f097211 */ /* 0x000fe200000f0eff */
[----:B------:R-:W5:Y:S02]  /*0d00*/  LDG.E.U16 R13, desc[UR16][R12.64] ;  /* 0x000000100c0d7981 */ /* 0x000f64000c1e1500 */
[----:B0-----:R-:W-:-:S02]  /*0d10*/  IMAD R6, R165, 0x2, R16 ;  /* 0x00000002a5067824 */ /* 0x001fc400078e0210 */
[----:B------:R0:W5:Y:S02]  /*0d20*/  LDG.E.U16 R66, desc[UR16][R8.64] ;  /* 0x0000001008427981 */ /* 0x000164000c1e1500 */
[----:B------:R-:W-:-:S05]  /*0d30*/  IMAD R18, R165, 0x2, R6 ;  /* 0x00000002a5127824 */ /* 0x000fca00078e0206 */
[----:B0-----:R-:W-:-:S05]  /*0d40*/  LEA R8, R165, R18, 0x1 ;  /* 0x00000012a5087211 */ /* 0x001fca00078e08ff */
[----:B------:R-:W-:Y:S01]  /*0d50*/  IMAD R12, R165, 0x2, R8 ;  /* 0x00000002a50c7824 */ /* 0x000fe200078e0208 */
[----:B------:R-:W-:-:S03]  /*0d60*/  LOP3.LUT R4, R38, 0x7f, RZ, 0xc0, !PT ;  /* 0x0000007f26047812 */ /* 0x000fc600078ec0ff */
[----:B------:R-:W-:Y:S01]  /*0d70*/  IMAD R20, R165, 0x2, R12 ;  /* 0x00000002a5147824 */ /* 0x000fe200078e020c */
[----:B------:R-:W-:-:S03]  /*0d80*/  LOP3.LUT R3, R38, 0xc0, RZ, 0xc0, !PT ;  /* 0x000000c026037812 */ /* 0x000fc600078ec0ff */
[C---:B------:R-:W-:Y:S02]  /*0d90*/  IMAD R22, R165.reuse, 0x2, R20 ;  /* 0x00000002a5167824 */ /* 0x040fe400078e0214 */
[----:B---3--:R-:W-:Y:S02]  /*0da0*/  IMAD R4, R4, UR4, RZ ;  /* 0x0000000404047c24 */ /* 0x008fe4000f8e02ff */
[----:B------:R-:W-:Y:S02]  /*0db0*/  IMAD R164, R164, UR8, RZ ;  /* 0x00000008a4a47c24 */ /* 0x000fe4000f8e02ff */
[----:B------:R-:W-:Y:S01]  /*0dc0*/  IMAD R24, R165, 0x2, R22 ;  /* 0x00000002a5187824 */ /* 0x000fe200078e0216 */
[----:B------:R-:W-:Y:S01]  /*0dd0*/  SHF.R.U32.HI R9, RZ, 0x2, R3 ;  /* 0x00000002ff097819 */ /* 0x000fe20000011603 */
[----:B------:R-:W-:Y:S01]  /*0de0*/  IMAD.SHL.U32 R5, R4, 0x2, RZ ;  /* 0x0000000204057824 */ /* 0x000fe200078e00ff */
[----:B------:R-:W-:Y:S01]  /*0df0*/  LOP3.LUT R2, R38, 0xff, RZ, 0xc0, !PT ;  /* 0x000000ff26027812 */ /* 0x000fe200078ec0ff */
[----:B------:R-:W-:-:S02]  /*0e00*/  IMAD.SHL.U32 R3, R164, 0x2, RZ ;  /* 0x00000002a4037824 */ /* 0x000fc400078e00ff */
[----:B------:R-:W-:Y:S01]  /*0e10*/  IMAD R26, R165, 0x2, R24 ;  /* 0x00000002a51a7824 */ /* 0x000fe200078e0218 */
[----:B------:R-:W-:Y:S01]  /*0e20*/  SHF.L.U32 R104, R2, 0x1, RZ ;  /* 0x0000000102687819 */ /* 0x000fe200000006ff */
[----:B------:R-:W-:Y:S01]  /*0e30*/  IMAD.HI R4, R4, 0x2, RZ ;  /* 0x0000000204047827 */ /* 0x000fe200078e02ff */
[----:B------:R-:W-:-:S03]  /*0e40*/  IADD3 R5, P0, P2, R5, R68, R3 ;  /* 0x0000004405057210 */ /* 0x000fc60007a1e003 */
[----:B------:R-:W-:Y:S01]  /*0e50*/  IMAD.HI R164, R164, 0x2, RZ ;  /* 0x00000002a4a47827 */ /* 0x000fe200078e02ff */
[----:B------:R-:W-:-:S03]  /*0e60*/  LOP3.LUT R104, R104, R9, RZ, 0x3c, !PT ;  /* 0x0000000968687212 */ /* 0x000fc600078e3cff */
[----:B------:R-:W-:Y:S01]  /*0e70*/  IMAD R28, R165, 0x2, R26 ;  /* 0x00000002a51c7824 */ /* 0x000fe200078e021a */
[----:B------:R-:W-:-:S04]  /*0e80*/  IADD3.X R9, PT, PT, R4, R69, R164, P0, P2 ;  /* 0x0000004504097210 */ /* 0x000fc800007e44a4 */
[C---:B------:R-:W-:Y:S02]  /*0e90*/  LEA R4, R165.reuse, R28, 0x1 ;  /* 0x0000001ca5047211 */ /* 0x040fe400078e08ff */
[----:B------:R-:W-:Y:S02]  /*0ea0*/  LEA R176, P0, R10, R5, 0x1 ;  /* 0x000000050ab07211 */ /* 0x000fe400078008ff */
[----:B------:R-:W-:Y:S01]  /*0eb0*/  R2UR UR10, R30 ;  /* 0x000000001e0a72ca */ /* 0x000fe200000e0000 */
[C---:B------:R-:W-:Y:S01]  /*0ec0*/  IMAD R30, R165.reuse, 0x2, R4 ;  /* 0x00000002a51e7824 */ /* 0x040fe200078e0204 */
[----:B------:R-:W-:Y:S02]  /*0ed0*/  LEA.HI.X.SX32 R177, R10, R9, 0x1, P0 ;  /* 0x000000090ab17211 */ /* 0x000fe400000f0eff */
[-C--:B------:R-:W-:Y:S01]  /*0ee0*/  LEA R170, P3, R6, R5.reuse, 0x1 ;  /* 0x0000000506aa7211 */ /* 0x080fe200078608ff */
[----:B------:R-:W-:Y:S01]  /*0ef0*/  IMAD R10, R165, 0x2, R30 ;  /* 0x00000002a50a7824 */ /* 0x000fe200078e021e */
[----:B------:R-:W-:-:S02]  /*0f00*/  LEA R174, P2, R14, R5, 0x1 ;  /* 0x000000050eae7211 */ /* 0x000fc400078408ff */
[-C--:B------:R-:W-:Y:S01]  /*0f10*/  LEA.HI.X.SX32 R171, R6, R9.reuse, 0x1, P3 ;  /* 0x0000000906ab7211 */ /* 0x080fe200018f0eff */
[C---:B------:R-:W-:Y:S01]  /*0f20*/  IMAD R6, R165.reuse, 0x2, R10 ;  /* 0x00000002a5067824 */ /* 0x040fe200078e020a */
[----:B------:R-:W-:Y:S02]  /*0f30*/  LEA.HI.X.SX32 R175, R14, R9, 0x1, P2 ;  /* 0x000000090eaf7211 */ /* 0x000fe400010f0eff */
[-C--:B------:R-:W-:Y:S01]  /*0f40*/  LEA R166, P2, R8, R5.reuse, 0x1 ;  /* 0x0000000508a67211 */ /* 0x080fe200078408ff */
[C---:B------:R-:W-:Y:S01]  /*0f50*/  IMAD R14, R165.reuse, 0x2, R6 ;  /* 0x00000002a50e7824 */ /* 0x040fe200078e0206 */
[----:B------:R-:W-:Y:S02]  /*0f60*/  LEA R162, P3, R12, R5, 0x1 ;  /* 0x000000050ca27211 */ /* 0x000fe400078608ff */
[----:B------:R-:W-:Y:S02]  /*0f70*/  LEA.HI.X.SX32 R167, R8, R9, 0x1, P2 ;  /* 0x0000000908a77211 */ /* 0x000fe400010f0eff */
[----:B------:R-:W-:-:S02]  /*0f80*/  LEA R8, R165, R14, 0x1 ;  /* 0x0000000ea5087211 */ /* 0x000fc400078e08ff */
[----:B------:R-:W-:Y:S02]  /*0f90*/  LEA R172, P0, R16, R5, 0x1 ;  /* 0x0000000510ac7211 */ /* 0x000fe400078008ff */
[-C--:B------:R-:W-:Y:S01]  /*0fa0*/  LEA.HI.X.SX32 R163, R12, R9.reuse, 0x1, P3 ;  /* 0x000000090ca37211 */ /* 0x080fe200018f0eff */
[C---:B------:R-:W-:Y:S01]  /*0fb0*/  IMAD R12, R165.reuse, 0x2, R8 ;  /* 0x00000002a50c7824 */ /* 0x040fe200078e0208 */
[----:B------:R-:W-:Y:S02]  /*0fc0*/  LEA.HI.X.SX32 R173, R16, R9, 0x1, P0 ;  /* 0x0000000910ad7211 */ /* 0x000fe400000f0eff */
[-C--:B------:R-:W-:Y:S01]  /*0fd0*/  LEA R156, P3, R24, R5.reuse, 0x1 ;  /* 0x00000005189c7211 */ /* 0x080fe200078608ff */
[----:B------:R-:W-:Y:S01]  /*0fe0*/  IMAD R16, R165, 0x2, R12 ;  /* 0x00000002a5107824 */ /* 0x000fe200078e020c */
[----:B------:R-:W-:Y:S02]  /*0ff0*/  LEA R168, P0, R18, R5, 0x1 ;  /* 0x0000000512a87211 */ /* 0x000fe400078008ff */
[----:B------:R-:W-:-:S02]  /*1000*/  LEA.HI.X.SX32 R157, R24, R9, 0x1, P3 ;  /* 0x00000009189d7211 */ /* 0x000fc400018f0eff */
[----:B------:R-:W-:Y:S01]  /*1010*/  LEA.HI.X.SX32 R169, R18, R9, 0x1, P0 ;  /* 0x0000000912a97211 */ /* 0x000fe200000f0eff */
[C---:B------:R-:W-:Y:S01]  /*1020*/  IMAD R18, R165.reuse, 0x2, R16 ;  /* 0x00000002a5127824 */ /* 0x040fe200078e0210 */
[-C--:B------:R-:W-:Y:S02]  /*1030*/  LEA R150, P3, R4, R5.reuse, 0x1 ;  /* 0x0000000504967211 */ /* 0x080fe400078608ff */
[----:B------:R-:W-:Y:S02]  /*1040*/  LEA R158, P2, R22, R5, 0x1 ;  /* 0x00000005169e7211 */ /* 0x000fe400078408ff */
[----:B------:R-:W-:Y:S01]  /*1050*/  LEA.HI.X.SX32 R151, R4, R9, 0x1, P3 ;  /* 0x0000000904977211 */ /* 0x000fe200018f0eff */
[----:B------:R-:W-:Y:S01]  /*1060*/  IMAD R4, R165, 0x2, R18 ;  /* 0x00000002a5047824 */ /* 0x000fe200078e0212 */
[----:B------:R-:W-:Y:S02]  /*1070*/  LEA R160, P0, R20, R5, 0x1 ;  /* 0x0000000514a07211 */ /* 0x000fe400078008ff */
[----:B------:R-:W-:-:S02]  /*1080*/  LEA.HI.X.SX32 R159, R22, R9, 0x1, P2 ;  /* 0x00000009169f7211 */ /* 0x000fc400010f0eff */
[----:B------:R-:W-:Y:S02]  /*1090*/  LEA R152, P2, R28, R5, 0x1 ;  /* 0x000000051c987211 */ /* 0x000fe400078408ff */
[----:B------:R-:W-:Y:S02]  /*10a0*/  LEA.HI.X.SX32 R161, R20, R9, 0x1, P0 ;  /* 0x0000000914a17211 */ /* 0x000fe400000f0eff */
[----:B------:R-:W-:Y:S02]  /*10b0*/  LEA R144, P3, R6, R5, 0x1 ;  /* 0x0000000506907211 */ /* 0x000fe400078608ff */
[----:B------:R-:W-:Y:S02]  /*10c0*/  LEA R20, R165, R4, 0x1 ;  /* 0x00000004a5147211 */ /* 0x000fe400078e08ff */
[----:B------:R-:W-:Y:S02]  /*10d0*/  LEA.HI.X.SX32 R153, R28, R9, 0x1, P2 ;  /* 0x000000091c997211 */ /* 0x000fe400010f0eff */
[----:B------:R-:W-:-:S02]  /*10e0*/  LEA R146, P2, R10, R5, 0x1 ;  /* 0x000000050a927211 */ /* 0x000fc400078408ff */
[-C--:B------:R-:W-:Y:S01]  /*10f0*/  LEA.HI.X.SX32 R145, R6, R9.reuse, 0x1, P3 ;  /* 0x0000000906917211 */ /* 0x080fe200018f0eff */
[C---:B------:R-:W-:Y:S01]  /*1100*/  IMAD R6, R165.reuse, 0x2, R20 ;  /* 0x00000002a5067824 */ /* 0x040fe200078e0214 */
[----:B------:R-:W-:Y:S02]  /*1110*/  LEA.HI.X.SX32 R147, R10, R9, 0x1, P2 ;  /* 0x000000090a937211 */ /* 0x000fe400010f0eff */
[-C--:B------:R-:W-:Y:S01]  /*1120*/  LEA R140, P2, R8, R5.reuse, 0x1 ;  /* 0x00000005088c7211 */ /* 0x080fe200078408ff */
[C---:B------:R-:W-:Y:S01]  /*1130*/  IMAD R10, R165.reuse, 0x2, R6 ;  /* 0x00000002a50a7824 */ /* 0x040fe200078e0206 */
[----:B------:R-:W-:Y:S02]  /*1140*/  LEA R154, P0, R26, R5, 0x1 ;  /* 0x000000051a9a7211 */ /* 0x000fe400078008ff */
[----:B------:R-:W-:Y:S01]  /*1150*/  LEA.HI.X.SX32 R141, R8, R9, 0x1, P2 ;  /* 0x00000009088d7211 */ /* 0x000fe200010f0eff */
[----:B------:R-:W-:Y:S01]  /*1160*/  IMAD R8, R165, 0x2, R10 ;  /* 0x00000002a5087824 */ /* 0x000fe200078e020a */
[----:B------:R-:W-:-:S02]  /*1170*/  LEA R138, P3, R12, R5, 0x1 ;  /* 0x000000050c8a7211 */ /* 0x000fc400078608ff */
[----:B------:R-:W-:Y:S02]  /*1180*/  LEA.HI.X.SX32 R155, R26, R9, 0x1, P0 ;  /* 0x000000091a9b7211 */ /* 0x000fe400000f0eff */
[----:B------:R-:W-:Y:S02]  /*1190*/  LEA R148, P0, R30, R5, 0x1 ;  /* 0x000000051e947211 */ /* 0x000fe400078008ff */
[----:B------:R-:W-:Y:S02]  /*11a0*/  LEA.HI.X.SX32 R139, R12, R9, 0x1, P3 ;  /* 0x000000090c8b7211 */ /* 0x000fe400018f0eff */
[----:B------:R-:W-:Y:S02]  /*11b0*/  LEA R132, P3, R4, R5, 0x1 ;  /* 0x0000000504847211 */ /* 0x000fe400078608ff */
[----:B------:R-:W-:Y:S02]  /*11c0*/  LEA R12, R165, R8, 0x1 ;  /* 0x00000008a50c7211 */ /* 0x000fe400078e08ff */
[----:B------:R-:W-:-:S02]  /*11d0*/  LEA.HI.X.SX32 R149, R30, R9, 0x1, P0 ;  /* 0x000000091e957211 */ /* 0x000fc400000f0eff */
[-C--:B------:R-:W-:Y:S02]  /*11e0*/  LEA R134, P2, R18, R5.reuse, 0x1 ;  /* 0x0000000512867211 */ /* 0x080fe400078408ff */
[----:B------:R-:W-:Y:S02]  /*11f0*/  LEA R142, P0, R14, R5, 0x1 ;  /* 0x000000050e8e7211 */ /* 0x000fe400078008ff */
[-C--:B------:R-:W-:Y:S01]  /*1200*/  LEA.HI.X.SX32 R133, R4, R9.reuse, 0x1, P3 ;  /* 0x0000000904857211 */ /* 0x080fe200018f0eff */
[C---:B------:R-:W-:Y:S01]  /*1210*/  IMAD R4, R165.reuse, 0x2, R12 ;  /* 0x00000002a5047824 */ /* 0x040fe200078e020c */
[-C--:B------:R-:W-:Y:S02]  /*1220*/  LEA.HI.X.SX32 R135, R18, R9.reuse, 0x1, P2 ;  /* 0x0000000912877211 */ /* 0x080fe400010f0eff */
[----:B------:R-:W-:Y:S01]  /*1230*/  LEA.HI.X.SX32 R143, R14, R9, 0x1, P0 ;  /* 0x000000090e8f7211 */ /* 0x000fe200000f0eff */
[----:B------:R-:W-:Y:S01]  /*1240*/  IMAD R14, R165, 0x2, R4 ;  /* 0x00000002a50e7824 */ /* 0x000fe200078e0204 */
[----:B------:R-:W-:-:S02]  /*1250*/  LEA R128, P2, R6, R5, 0x1 ;  /* 0x0000000506807211 */ /* 0x000fc400078408ff */
[----:B------:R-:W-:Y:S02]  /*1260*/  LEA R136, P0, R16, R5, 0x1 ;  /* 0x0000000510887211 */ /* 0x000fe400078008ff */
[----:B------:R-:W-:Y:S01]  /*1270*/  LEA.HI.X.SX32 R129, R6, R9, 0x1, P2 ;  /* 0x0000000906817211 */ /* 0x000fe200010f0eff */
[----:B------:R-:W-:Y:S01]  /*1280*/  IMAD R6, R165, 0x2, R14 ;  /* 0x00000002a5067824 */ /* 0x000fe200078e020e */
[----:B------:R-:W-:Y:S02]  /*1290*/  LEA R126, P3, R10, R5, 0x1 ;  /* 0x000000050a7e7211 */ /* 0x000fe400078608ff */
[-C--:B------:R-:W-:Y:S02]  /*12a0*/  LEA.HI.X.SX32 R137, R16, R9.reuse, 0x1, P0 ;  /* 0x0000000910897211 */ /* 0x080fe400000f0eff */
[----:B------:R-:W-:Y:S02]  /*12b0*/  LEA.HI.X.SX32 R127, R10, R9, 0x1, P3 ;  /* 0x000000090a7f7211 */ /* 0x000fe400018f0eff */
[----:B------:R-:W-:-:S02]  /*12c0*/  LEA R130, P0, R20, R5, 0x1 ;  /* 0x0000000514827211 */ /* 0x000fc400078008ff */
[C---:B------:R-:W-:Y:S02]  /*12d0*/  LEA R10, R165.reuse, R6, 0x1 ;  /* 0x00000006a50a7211 */ /* 0x040fe400078e08ff */
[----:B------:R-:W-:Y:S02]  /*12e0*/  LEA.HI.X.SX32 R131, R20, R9, 0x1, P0 ;  /* 0x0000000914837211 */ /* 0x000fe400000f0eff */
[-C--:B------:R-:W-:Y:S01]  /*12f0*/  LEA R124, P0, R8, R5.reuse, 0x1 ;  /* 0x00000005087c7211 */ /* 0x080fe200078008ff */
[----:B------:R-:W-:Y:S01]  /*1300*/  IMAD R3, R165, 0x2, R10 ;  /* 0x00000002a5037824 */ /* 0x000fe200078e020a */
[-C--:B------:R-:W-:Y:S02]  /*1310*/  LEA R122, P2, R12, R5.reuse, 0x1 ;  /* 0x000000050c7a7211 */ /* 0x080fe400078408ff */
[----:B------:R-:W-:Y:S02]  /*1320*/  LEA R120, P3, R4, R5, 0x1 ;  /* 0x0000000504787211 */ /* 0x000fe400078608ff */
[----:B------:R-:W-:-:S02]  /*1330*/  SHF.R.U32.HI R15, RZ, 0x5, R38 ;  /* 0x00000005ff0f7819 */ /* 0x000fc40000011626 */
[-C--:B------:R-:W-:Y:S02]  /*1340*/  LEA.HI.X.SX32 R125, R8, R9.reuse, 0x1, P0 ;  /* 0x00000009087d7211 */ /* 0x080fe400000f0eff */
[-C--:B------:R-:W-:Y:S02]  /*1350*/  LEA.HI.X.SX32 R123, R12, R9.reuse, 0x1, P2 ;  /* 0x000000090c7b7211 */ /* 0x080fe400010f0eff */
[----:B------:R-:W-:Y:S02]  /*1360*/  LEA.HI.X.SX32 R121, R4, R9, 0x1, P3 ;  /* 0x0000000904797211 */ /* 0x000fe400018f0eff */
[-C--:B------:R-:W-:Y:S02]  /*1370*/  LEA R118, P0, R14, R5.reuse, 0x1 ;  /* 0x000000050e767211 */ /* 0x080fe400078008ff */
[-C--:B------:R-:W-:Y:S02]  /*1380*/  LEA R116, P2, R6, R5.reuse, 0x1 ;  /* 0x0000000506747211 */ /* 0x080fe400078408ff */
[----:B------:R-:W-:-:S02]  /*1390*/  LEA R114, P3, R10, R5, 0x1 ;  /* 0x000000050a727211 */ /* 0x000fc400078608ff */
[----:B------:R-:W-:Y:S02]  /*13a0*/  LEA R112, P4, R3, R5, 0x1 ;  /* 0x0000000503707211 */ /* 0x000fe400078808ff */
[----:B------:R-:W-:Y:S02]  /*13b0*/  R2UR UR55, R15 ;  /* 0x000000000f3772ca */ /* 0x000fe400000e0000 */
[-C--:B------:R-:W-:Y:S02]  /*13c0*/  LEA.HI.X.SX32 R119, R14, R9.reuse, 0x1, P0 ;  /* 0x000000090e777211 */ /* 0x080fe400000f0eff */
[-C--:B------:R-:W-:Y:S02]  /*13d0*/  LEA.HI.X.SX32 R117, R6, R9.reuse, 0x1, P2 ;  /* 0x0000000906757211 */ /* 0x080fe400010f0eff */
[-C--:B------:R-:W-:Y:S02]  /*13e0*/  LEA.HI.X.SX32 R115, R10, R9.reuse, 0x1, P3 ;  /* 0x000000090a737211 */ /* 0x080fe400018f0eff */
[----:B------:R-:W-:Y:S01]  /*13f0*/  LEA.HI.X.SX32 R113, R3, R9, 0x1, P4 ;  /* 0x0000000903717211 */ /* 0x000fe200020f0eff */
[----:B------:R-:W-:Y:S06]  /*1400*/  @P1 BRA `(.L_x_5) ;  /* 0x0000000000181947 */ /* 0x000fec0003800000 */
[----:B------:R-:W-:Y:S01]  /*1410*/  ELECT P0, URZ, PT ;  /* 0x0000000000ff782f */ /* 0x000fe20003800000 */
[----:B------:R-:W-:Y:S01]  /*1420*/  IMAD.MOV.U32 R3, RZ, RZ, 0x1 ;  /* 0x00000001ff037424 */ /* 0x000fe200078e00ff */
[----:B------:R-:W-:Y:S01]  /*1430*/  UMOV UR4, 0x40 ;  /* 0x0000004000047882 */ /* 0x000fe20000000000 */
[----:B------:R-:W-:Y:S01]  /*1440*/  UVIRTCOUNT.DEALLOC.SMPOOL 0x80 ;  /* 0x000000800000784c */ /* 0x000fe20000000000 */
[----:B------:R-:W-:-:S09]  /*1450*/  ULEA UR4, UR6, UR4, 0x18 ;  /* 0x0000000406047291 */ /* 0x000fd2000f8ec0ff */
[----:B------:R0:W-:Y:S03]  /*1460*/  @P0 STS.U8 [UR4], R3 ;  /* 0x00000003ff000988 */ /* 0x0001e60008000004 */
.L_x_5:
[----:B------:R-:W-:Y:S01]  /*1470*/  USHF.L.U32 UR22, UR55, 0x15, URZ ;  /* 0x0000001537167899 */ /* 0x000fe200080006ff */
[----:B------:R-:W-:Y:S01]  /*1480*/  LOP3.LUT R103, R104, 0x40, RZ, 0x3c, !PT ;  /* 0x0000004068677812 */ /* 0x000fe200078e3cff */
[----:B------:R-:W-:Y:S01]  /*1490*/  ULOP3.LUT UR71, UR55, 0x4, URZ, 0xc0, !UPT ;  /* 0x0000000437477892 */ /* 0x000fe2000f8ec0ff */
[----:B------:R-:W-:Y:S01]  /*14a0*/  LOP3.LUT P2, RZ, R38, 0xff, RZ, 0xc0, !PT ;  /* 0x000000ff26ff7812 */ /* 0x000fe2000784c0ff */
[----:B------:R-:W-:Y:S01]  /*14b0*/  ULOP3.LUT UR22, UR22, 0x600000, URZ, 0xc0, !UPT ;  /* 0x0060000016167892 */ /* 0x000fe2000f8ec0ff */
[----:B-----5:R1:W-:Y:S01]  /*14c0*/  STS.U16 [R104+UR9], R17 ;  /* 0x0000001168007988 */ /* 0x0203e20008000409 */
[----:B------:R-:W-:Y:S01]  /*14d0*/  UMOV UR4, 0x1 ;  /* 0x0000000100047882 */ /* 0x000fe20000000000 */
[----:B------:R-:W-:Y:S01]  /*14e0*/  UIADD3 UR12, UPT, UPT, UR9, 0x10000, URZ ;  /* 0x00010000090c7890 */ /* 0x000fe2000fffe0ff */
[----:B------:R-:W-:Y:S01]  /*14f0*/  PRMT R5, RZ, 0x7610, R5 ;  /* 0x00007610ff057816 */ /* 0x000fe20000000005 */
[----:B------:R-:W-:Y:S01]  /*1500*/  UIADD3 UR11, UPT, UPT, UR10, UR22, URZ ;  /* 0x000000160a0b7290 */ /* 0x000fe2000fffe0ff */
[----:B------:R-:W-:Y:S01]  /*1510*/  STS.U16 [R104+UR9+0x400], R19 ;  /* 0x0004001368007988 */ /* 0x000fe20008000409 */
[----:B------:R-:W2:Y:S01]  /*1520*/  LDCU UR70, c[0x0][0x3f0] ;  /* 0x00007e00ff4677ac */ /* 0x000ea20008000800 */
[----:B------:R-:W-:-:S02]  /*1530*/  PRMT R9, RZ, 0x7610, R9 ;  /* 0x00007610ff097816 */ /* 0x000fc40000000009 */
[----:B------:R3:W-:Y:S01]  /*1540*/  STS.U16 [R104+UR9+0x800], R21 ;  /* 0x0008001568007988 */ /* 0x0007e20008000409 */
[----:B------:R-:W-:Y:S01]  /*1550*/  ULEA UR11, UR71, UR11, 0x4 ;  /* 0x0000000b470b7291 */ /* 0x000fe2000f8e20ff */
[----:B-1----:R-:W-:Y:S01]  /*1560*/  PRMT R17, RZ, 0x7610, R17 ;  /* 0x00007610ff117816 */ /* 0x002fe20000000011 */
[----:B------:R-:W-:Y:S01]  /*1570*/  VOTEU.ALL UP0, P2 ;  /* 0x0000000000ff7886 */ /* 0x000fe20001000000 */
[----:B------:R-:W-:Y:S01]  /*1580*/  STS.U16 [R104+UR9+0xc00], R23 ;  /* 0x000c001768007988 */ /* 0x000fe20008000409 */
[----:B------:R-:W-:Y:S01]  /*1590*/  VOTEU.ALL UP1, P2 ;  /* 0x0000000000ff7886 */ /* 0x000fe20001020000 */
[----:B------:R-:W-:Y:S02]  /*15a0*/  PRMT R4, RZ, 0x7610, R4 ;  /* 0x00007610ff047816 */ /* 0x000fe40000000004 */
[----:B------:R1:W-:Y:S01]  /*15b0*/  STS.U16 [R104+UR9+0x1000], R25 ;  /* 0x0010001968007988 */ /* 0x0003e20008000409 */
[----:B------:R-:W-:-:S04]  /*15c0*/  @!UP0 UIADD3 UR6, UPT, UPT, -UR4, 0x100000, URZ ;  /* 0x0010000004068890 */ /* 0x000fc8000fffe1ff */
[----:B------:R-:W-:Y:S02]  /*15d0*/  @!UP0 USHF.L.U32 UR7, UR6, 0xb, URZ ;  /* 0x0000000b06078899 */ /* 0x000fe400080006ff */
[----:B------:R-:W-:Y:S01]  /*15e0*/  @!UP0 USHF.L.U32 UR6, UR6, 0x1, URZ ;  /* 0x0000000106068899 */ /* 0x000fe200080006ff */
[----:B---3--:R-:W-:Y:S01]  /*15f0*/  PRMT R21, RZ, 0x7610, R21 ;  /* 0x00007610ff157816 */ /* 0x008fe20000000015 */
[----:B------:R-:W-:Y:S01]  /*1600*/  STS.U16 [R104+UR9+0x1400], R27 ;  /* 0x0014001b68007988 */ /* 0x000fe20008000409 */
[----:B------:R-:W-:Y:S02]  /*1610*/  PRMT R8, RZ, 0x7610, R8 ;  /* 0x00007610ff087816 */ /* 0x000fe40000000008 */
[----:B--2---:R-:W-:Y:S01]  /*1620*/  ISETP.LT.AND P3, PT, RZ, UR70, PT ;  /* 0x00000046ff007c0c */ /* 0x004fe2000bf61270 */
[----:B------:R2:W-:Y:S01]  /*1630*/  STS.U16 [R104+UR9+0x1800], R29 ;  /* 0x0018001d68007988 */ /* 0x0005e20008000409 */
[----:B------:R-:W-:Y:S02]  /*1640*/  PRMT R12, RZ, 0x7610, R12 ;  /* 0x00007610ff0c7816 */ /* 0x000fe4000000000c */
[----:B-1----:R-:W-:Y:S01]  /*1650*/  PRMT R25, RZ, 0x7610, R25 ;  /* 0x00007610ff197816 */ /* 0x002fe20000000019 */
[----:B------:R-:W-:Y:S01]  /*1660*/  STS.U16 [R104+UR9+0x1c00], R31 ;  /* 0x001c001f68007988 */ /* 0x000fe20008000409 */
[----:B------:R-:W-:-:S02]  /*1670*/  PRMT R16, RZ, 0x7610, R16 ;  /* 0x00007610ff107816 */ /* 0x000fc40000000010 */
[----:B------:R-:W-:Y:S01]  /*1680*/  PRMT R20, RZ, 0x7610, R20 ;  /* 0x00007610ff147816 */ /* 0x000fe20000000014 */
[----:B------:R1:W-:Y:S01]  /*1690*/  STS.U16 [R104+UR9+0x2000], R33 ;  /* 0x0020002168007988 */ /* 0x0003e20008000409 */
[----:B------:R-:W-:Y:S02]  /*16a0*/  PRMT R24, RZ, 0x7610, R24 ;  /* 0x00007610ff187816 */ /* 0x000fe40000000018 */
[----:B--2---:R-:W-:Y:S01]  /*16b0*/  PRMT R29, RZ, 0x7610, R29 ;  /* 0x00007610ff1d7816 */ /* 0x004fe2000000001d */
[----:B------:R2:W-:Y:S01]  /*16c0*/  STS.U16 [R104+UR9+0x2400], R35 ;  /* 0x0024002368007988 */ /* 0x0005e20008000409 */
[----:B------:R-:W-:Y:S02]  /*16d0*/  PRMT R28, RZ, 0x7610, R28 ;  /* 0x00007610ff1c7816 */ /* 0x000fe4000000001c */
[----:B------:R-:W-:Y:S01]  /*16e0*/  PRMT R15, RZ, 0x7610, R15 ;  /* 0x00007610ff0f7816 */ /* 0x000fe2000000000f */
[----:B------:R-:W-:Y:S01]  /*16f0*/  STS.U16 [R104+UR9+0x2800], R39 ;  /* 0x0028002768007988 */ /* 0x000fe20008000409 */
[----:B------:R-:W-:-:S02]  /*1700*/  PRMT R19, RZ, 0x7610, R19 ;  /* 0x00007610ff137816 */ /* 0x000fc40000000013 */
[----:B-1----:R-:W-:Y:S01]  /*1710*/  PRMT R33, RZ, 0x7610, R33 ;  /* 0x00007610ff217816 */ /* 0x002fe20000000021 */
[----:B------:R-:W-:Y:S01]  /*1720*/  STS.U16 [R104+UR9+0x2c00], R41 ;  /* 0x002c002968007988 */ /* 0x000fe20008000409 */
[----:B------:R-:W-:Y:S02]  /*1730*/  PRMT R23, RZ, 0x7610, R23 ;  /* 0x00007610ff177816 */ /* 0x000fe40000000017 */
[----:B------:R-:W-:Y:S01]  /*1740*/  PRMT R27, RZ, 0x7610, R27 ;  /* 0x00007610ff1b7816 */ /* 0x000fe2000000001b */
[----:B------:R-:W-:Y:S01]  /*1750*/  STS.U16 [R104+UR9+0x3000], R43 ;  /* 0x0030002b68007988 */ /* 0x000fe20008000409 */
[----:B------:R-:W-:Y:S02]  /*1760*/  PRMT R31, RZ, 0x7610, R31 ;  /* 0x00007610ff1f7816 */ /* 0x000fe4000000001f */
[----:B--2---:R-:W-:Y:S01]  /*1770*/  PRMT R35, RZ, 0x7610, R35 ;  /* 0x00007610ff237816 */ /* 0x004fe20000000023 */
[----:B------:R1:W-:Y:S01]  /*1780*/  STS.U16 [R104+UR9+0x3400], R11 ;  /* 0x0034000b68007988 */ /* 0x0003e20008000409 */
[----:B------:R-:W-:-:S02]  /*1790*/  PRMT R6, RZ, 0x7610, R6 ;  /* 0x00007610ff067816 */ /* 0x000fc40000000006 */
[----:B------:R-:W-:Y:S01]  /*17a0*/  PRMT R10, RZ, 0x7610, R10 ;  /* 0x00007610ff0a7816 */ /* 0x000fe2000000000a */
[----:B------:R2:W-:Y:S01]  /*17b0*/  STS.U16 [R104+UR9+0x3800], R7 ;  /* 0x0038000768007988 */ /* 0x0005e20008000409 */
[----:B------:R-:W-:Y:S02]  /*17c0*/  PRMT R14, RZ, 0x7610, R14 ;  /* 0x00007610ff0e7816 */ /* 0x000fe4000000000e */
[----:B------:R-:W-:Y:S01]  /*17d0*/  PRMT R18, RZ, 0x7610, R18 ;  /* 0x00007610ff127816 */ /* 0x000fe20000000012 */
[----:B------:R3:W-:Y:S01]  /*17e0*/  STS.U16 [R104+UR9+0x3c00], R13 ;  /* 0x003c000d68007988 */ /* 0x0007e20008000409 */
[----:B------:R-:W-:Y:S02]  /*17f0*/  PRMT R22, RZ, 0x7610, R22 ;  /* 0x00007610ff167816 */ /* 0x000fe40000000016 */
[----:B-1----:R-:W-:Y:S01]  /*1800*/  PRMT R11, RZ, 0x7610, R11 ;  /* 0x00007610ff0b7816 */ /* 0x002fe2000000000b */
[----:B------:R1:W-:Y:S01]  /*1810*/  STS.U16 [R103+UR9+0x200], R32 ;  /* 0x0002002067007988 */ /* 0x0003e20008000409 */
[----:B------:R-:W-:-:S02]  /*1820*/  PRMT R26, RZ, 0x7610, R26 ;  /* 0x00007610ff1a7816 */ /* 0x000fc4000000001a */
[----:B--2---:R-:W-:Y:S01]  /*1830*/  PRMT R7, RZ, 0x7610, R7 ;  /* 0x00007610ff077816 */ /* 0x004fe20000000007 */
[----:B------:R2:W-:Y:S01]  /*1840*/  STS.U16 [R103+UR9+0x600], R34 ;  /* 0x0006002267007988 */ /* 0x0005e20008000409 */
[----:B------:R-:W-:Y:S02]  /*1850*/  PRMT R30, RZ, 0x7610, R30 ;  /* 0x00007610ff1e7816 */ /* 0x000fe4000000001e */
[----:B---3--:R-:W-:Y:S01]  /*1860*/  PRMT R13, RZ, 0x7610, R13 ;  /* 0x00007610ff0d7816 */ /* 0x008fe2000000000d */
[----:B------:R3:W-:Y:S01]  /*1870*/  STS.U16 [R103+UR9+0xa00], R40 ;  /* 0x000a002867007988 */ /* 0x0007e20008000409 */
[----:B-1----:R-:W-:-:S03]  /*1880*/  PRMT R32, RZ, 0x7610, R32 ;  /* 0x00007610ff207816 */ /* 0x002fc60000000020 */
[----:B------:R1:W-:Y:S01]  /*1890*/  STS.U16 [R103+UR9+0xe00], R42 ;  /* 0x000e002a67007988 */ /* 0x0003e20008000409 */
[----:B--2---:R-:W-:-:S03]  /*18a0*/  PRMT R34, RZ, 0x7610, R34 ;  /* 0x00007610ff227816 */ /* 0x004fc60000000022 */
[----:B------:R1:W-:Y:S04]  /*18b0*/  STS.U16 [R103+UR9+0x1200], R44 ;  /* 0x0012002c67007988 */ /* 0x0003e80008000409 */
        /* <DEDUP_REMOVED lines=10> */
[----:B------:R1:W-:Y:S01]  /*1960*/  STS.U16 [R103+UR9+0x3e00], R66 ;  /* 0x003e004267007988 */ /* 0x0003e20008000409 */
[----:B------:R-:W-:Y:S01]  /*1970*/  STTM.16dp32bit_t0_t15.x32 tmem[UR11], RZ ;  /* 0x000000ff000079ed */ /* 0x000fe20008a8000b */
[----:B------:R-:W-:Y:S01]  /*1980*/  STTM.16dp32bit_t16_t31.x32 tmem[UR11+0x20], RZ ;  /* 0x000020ff000079ed */ /* 0x000fe20008aa000b */
[----:B------:R-:W2:Y:S02]  /*1990*/  FENCE.VIEW.ASYNC.T ;  /* 0x00000000000073c6 */ /* 0x000ea40000000200 */
[----:B--2---:R-:W-:Y:S06]  /*19a0*/  BAR.SYNC.DEFER_BLOCKING 0x0 ;  /* 0x0000000000007b1d */ /* 0x004fec0000010000 */
[----:B------:R-:W2:Y:S02]  /*19b0*/  FENCE.VIEW.ASYNC.S ;  /* 0x00000000000073c6 */ /* 0x000ea40000000000 */
[----:B--2---:R2:W4:Y:S02]  /*19c0*/  @!UP1 SYNCS.EXCH.64 URZ, [UR12], UR6 ;  /* 0x000000060cff95b2 */ /* 0x0045240008000100 */
[----:B----4-:R-:W-:Y:S06]  /*19d0*/  BAR.SYNC.DEFER_BLOCKING 0x0 ;  /* 0x0000000000007b1d */ /* 0x010fec0000010000 */
[----:B------:R-:W4:Y:S04]  /*19e0*/  @P3 LDG.E.U16 R5, desc[UR16][R176.64] ;  /* 0x00000010b0053981 */ /* 0x000f28000c1e1500 */
        /* <DEDUP_REMOVED lines=30> */
[----:B------:R-:W4:Y:S01]  /*1bd0*/  @P3 LDG.E.U16 R34, desc[UR16][R112.64] ;  /* 0x0000001070223981 */ /* 0x000f22000c1e1500 */
[----:B0-----:R-:W-:Y:S01]  /*1be0*/  SHF.R.S32.HI R3, RZ, 0x7, R38 ;  /* 0x00000007ff037819 */ /* 0x001fe20000011426 */
[----:B---3--:R-:W-:Y:S01]  /*1bf0*/  IMAD.SHL.U32 R40, R0, 0x2, RZ ;  /* 0x0000000200287824 */ /* 0x008fe200078e00ff */
[----:B--2---:R-:W-:-:S04]  /*1c00*/  @!UP0 UIADD3 UR6, UPT, UPT, -UR4, 0x100000, URZ ;  /* 0x0010000004068890 */ /* 0x004fc8000fffe1ff */
[----:B------:R-:W-:Y:S02]  /*1c10*/  @!UP0 USHF.L.U32 UR7, UR6, 0xb, URZ ;  /* 0x0000000b06078899 */ /* 0x000fe400080006ff */
[----:B------:R-:W-:Y:S01]  /*1c20*/  @!UP0 USHF.L.U32 UR6, UR6, 0x1, URZ ;  /* 0x0000000106068899 */ /* 0x000fe200080006ff */
[----:B------:R-:W-:Y:S01]  /*1c30*/  VOTEU.ALL UP1, P2 ;  /* 0x0000000000ff7886 */ /* 0x000fe20001020000 */
[----:B------:R-:W-:Y:S01]  /*1c40*/  SGXT R3, R3, 0x1 ;  /* 0x000000010303781a */ /* 0x000fe20000000200 */
[----:B------:R-:W-:Y:S01]  /*1c50*/  UIADD3 UR13, UPT, UPT, UR10, 0x100000, URZ ;  /* 0x001000000a0d7890 */ /* 0x000fe2000fffe0ff */
[----:B------:R-:W-:Y:S02]  /*1c60*/  SHF.L.U32 R102, R38, 0x7, RZ ;  /* 0x0000000726667819 */ /* 0x000fe400000006ff */
[----:B------:R-:W-:Y:S01]  /*1c70*/  LOP3.LUT R3, R40, 0x90, R3, 0x78, !PT ;  /* 0x0000009028037812 */ /* 0x000fe200078e7803 */
[----:B------:R-:W-:Y:S02]  /*1c80*/  UIADD3 UR14, UPT, UPT, UR22, UR13, URZ ;  /* 0x0000000d160e7290 */ /* 0x000fe4000fffe0ff */
[----:B------:R-:W-:-:S04]  /*1c90*/  @!UP0 UIADD3 UR4, UPT, UPT, -UR4, 0x100000, URZ ;  /* 0x0010000004048890 */ /* 0x000fc8000fffe1ff */
[----:B------:R-:W-:Y:S02]  /*1ca0*/  @!UP0 USHF.L.U32 UR5, UR4, 0xb, URZ ;  /* 0x0000000b04058899 */ /* 0x000fe400080006ff */
[----:B------:R-:W-:Y:S01]  /*1cb0*/  @!UP0 USHF.L.U32 UR4, UR4, 0x1, URZ ;  /* 0x0000000104048899 */ /* 0x000fe200080006ff */
[----:B------:R-:W-:Y:S01]  /*1cc0*/  LOP3.LUT R102, R3, 0x2000, R102, 0xf8, !PT ;  /* 0x0000200003667812 */ /* 0x000fe200078ef866 */
[----:B------:R-:W-:Y:S01]  /*1cd0*/  ULEA UR14, UR71, UR14, 0x3 ;  /* 0x0000000e470e7291 */ /* 0x000fe2000f8e18ff */
[----:B------:R-:W-:Y:S01]  /*1ce0*/  ISETP.EQ.U32.AND P4, PT, RZ, UR55, P3 ;  /* 0x00000037ff007c0c */ /* 0x000fe20009f82070 */
[----:B------:R0:W2:Y:S01]  /*1cf0*/  @!UP1 SYNCS.EXCH.64 URZ, [UR9+0x10008], UR6 ;  /* 0x0100080609ff95b2 */ /* 0x0000a20008000100 */
[C---:B------:R-:W-:Y:S01]  /*1d00*/  LOP3.LUT R101, R102.reuse, 0x20, RZ, 0x3c, !PT ;  /* 0x0000002066657812 */ /* 0x040fe200078e3cff */
[----:B------:R-:W-:Y:S01]  /*1d10*/  VOTEU.ALL UP1, P2 ;  /* 0x0000000000ff7886 */ /* 0x000fe20001020000 */
[C---:B------:R-:W-:Y:S02]  /*1d20*/  LOP3.LUT R100, R102.reuse, 0x40, RZ, 0x3c, !PT ;  /* 0x0000004066647812 */ /* 0x040fe400078e3cff */
[----:B------:R-:W-:Y:S01]  /*1d30*/  LOP3.LUT R39, R102, 0x60, RZ, 0x3c, !PT ;  /* 0x0000006066277812 */ /* 0x000fe200078e3cff */
[----:B0-----:R-:W-:-:S02]  /*1d40*/  UIADD3 UR7, UPT, UPT, UR9, 0x8000, URZ ;  /* 0x0000800009077890 */ /* 0x001fc4000fffe0ff */
[----:B----4-:R1:W-:Y:S04]  /*1d50*/  STS.U16 [R102+UR9+0x4000], R5 ;  /* 0x0040000566007988 */ /* 0x0103e80008000409 */
        /* <DEDUP_REMOVED lines=31> */
[----:B--2---:R0:W-:Y:S06]  /*1f50*/  MEMBAR.ALL.CTA ;  /* 0x0000000000007992 */ /* 0x0041ec0000008000 */
[----:B0-----:R-:W-:Y:S04]  /*1f60*/  FENCE.VIEW.ASYNC.S ;  /* 0x00000000000073c6 */ /* 0x001fe80000000000 */
[----:B------:R-:W0:Y:S02]  /*1f70*/  FENCE.VIEW.ASYNC.S ;  /* 0x00000000000073c6 */ /* 0x000e240000000000 */
[----:B0-----:R1:W0:Y:S02]  /*1f80*/  @!UP1 SYNCS.EXCH.64 URZ, [UR9+0x8000], UR4 ;  /* 0x0080000409ff95b2 */ /* 0x0012240008000100 */
[----:B0-----:R-:W-:Y:S06]  /*1f90*/  BAR.SYNC.DEFER_BLOCKING 0x0 ;  /* 0x0000000000007b1d */ /* 0x001fec0000010000 */
[----:B-1----:R-:W-:Y:S05]  /*1fa0*/  @!P4 BRA `(.L_x_6) ;  /* 0x0000000000d8c947 */ /* 0x002fea0003800000 */
[----:B------:R-:W-:Y:S02]  /*1fb0*/  USHF.R.U32.HI UR20, URZ, 0x4, UR9 ;  /* 0x00000004ff147899 */ /* 0x000fe40008011609 */
[----:B------:R-:W-:Y:S02]  /*1fc0*/  UIADD3 UR5, UPT, UPT, UR9, 0x4000, URZ ;  /* 0x0000400009057890 */ /* 0x000fe4000fffe0ff */
[----:B------:R-:W-:Y:S02]  /*1fd0*/  USGXT.U32 UR20, UR20, 0xe ;  /* 0x0000000e1414789a */ /* 0x000fe40008000000 */
[----:B------:R-:W-:Y:S02]  /*1fe0*/  USHF.R.U32.HI UR5, URZ, 0x4, UR5 ;  /* 0x00000004ff057899 */ /* 0x000fe40008011605 */
[----:B------:R-:W-:Y:S02]  /*1ff0*/  UIADD3 UR34, UP1, UPT, UR20, 0x80, URZ ;  /* 0x0000008014227890 */ /* 0x000fe4000ff3e0ff */
[----:B------:R-:W-:Y:S01]  /*2000*/  USGXT.U32 UR18, UR5, 0xe ;  /* 0x0000000e0512789a */ /* 0x000fe20008000000 */
[----:B------:R-:W-:Y:S01]  /*2010*/  UMOV UR4, URZ ;  /* 0x000000ff00047c82 */ /* 0x000fe20008000000 */
[----:B------:R-:W-:Y:S01]  /*2020*/  UMOV UR6, URZ ;  /* 0x000000ff00067c82 */ /* 0x000fe20008000000 */
[----:B------:R-:W-:-:S02]  /*2030*/  UIADD3.X UR35, UPT, UPT, UR4, 0x40004040, URZ, UP1, !UPT ;  /* 0x4000404004237890 */ /* 0x000fc40008ffe4ff */
[----:B------:R-:W-:Y:S01]  /*2040*/  UIADD3 UR42, UP1, UPT, UR18, 0x2, URZ ;  /* 0x00000002122a7890 */ /* 0x000fe2000ff3e0ff */
[----:B------:R-:W-:Y:S01]  /*2050*/  UMOV UR4, UR7 ;  /* 0x0000000700047c82 */ /* 0x000fe20008000000 */
[----:B------:R-:W-:Y:S02]  /*2060*/  UMOV UR5, URZ ;  /* 0x000000ff00057c82 */ /* 0x000fe40008000000 */
[----:B------:R-:W-:Y:S01]  /*2070*/  UIADD3.X UR43, UPT, UPT, UR6, 0x40004040, URZ, UP1, !UPT ;  /* 0x40004040062b7890 */ /* 0x000fe20008ffe4ff */
[----:B------:R-:W-:Y:S01]  /*2080*/  UMOV UR15, UR4 ;  /* 0x00000004000f7c82 */ /* 0x000fe20008000000 */
[----:B------:R-:W-:Y:S02]  /*2090*/  UIADD3.64 UR4, UPT, UPT, UR34, 0x80, URZ ;  /* 0x0000008022047897 */ /* 0x000fe4000fffe0ff */
[----:B------:R-:W-:Y:S02]  /*20a0*/  UIADD3.64 UR56, UPT, UPT, UR42, 0x2, URZ ;  /* 0x000000022a387897 */ /* 0x000fe4000fffe0ff */
[----:B------:R-:W-:-:S02]  /*20b0*/  UIADD3.64 UR44, UPT, UPT, UR34, 0x100, URZ ;  /* 0x00000100222c7897 */ /* 0x000fc4000fffe0ff */
[----:B------:R-:W-:Y:S02]  /*20c0*/  UIADD3.64 UR58, UPT, UPT, UR42, 0x4, URZ ;  /* 0x000000042a3a7897 */ /* 0x000fe4000fffe0ff */
[----:B------:R-:W-:Y:S02]  /*20d0*/  UIADD3.64 UR46, UPT, UPT, UR34, 0x180, URZ ;  /* 0x00000180222e7897 */ /* 0x000fe4000fffe0ff */
[----:B------:R-:W-:Y:S02]  /*20e0*/  UIADD3.64 UR60, UPT, UPT, UR42, 0x1fe, URZ ;  /* 0x000001fe2a3c7897 */ /* 0x000fe4000fffe0ff */
[----:B------:R-:W-:Y:S02]  /*20f0*/  UIADD3.64 UR48, UPT, UPT, UR34, 0x200, URZ ;  /* 0x0000020022307897 */ /* 0x000fe4000fffe0ff */
[----:B------:R-:W-:Y:S02]  /*2100*/  UIADD3.64 UR62, UPT, UPT, UR42, 0x200, URZ ;  /* 0x000002002a3e7897 */ /* 0x000fe4000fffe0ff */
[----:B------:R-:W-:-:S02]  /*2110*/  UIADD3.64 UR50, UPT, UPT, UR34, 0x280, URZ ;  /* 0x0000028022327897 */ /* 0x000fc4000fffe0ff */
[----:B------:R-:W-:Y:S01]  /*2120*/  UIADD3.64 UR64, UPT, UPT, UR42, 0x202, URZ ;  /* 0x000002022a407897 */ /* 0x000fe2000fffe0ff */
[----:B------:R-:W-:Y:S01]  /*2130*/  UMOV UR38, 0x0 ;  /* 0x0000000000267882 */ /* 0x000fe20000000000 */
[----:B------:R-:W-:Y:S01]  /*2140*/  UMOV UR39, 0x4108490 ;  /* 0x0410849000277882 */ /* 0x000fe20000000000 */
[----:B------:R-:W-:Y:S01]  /*2150*/  UIADD3.64 UR52, UPT, UPT, UR34, 0x300, URZ ;  /* 0x0000030022347897 */ /* 0x000fe2000fffe0ff */
[----:B------:R-:W-:Y:S01]  /*2160*/  UMOV UR21, 0x40004040 ;  /* 0x4000404000157882 */ /* 0x000fe20000000000 */
[----:B------:R-:W-:Y:S01]  /*2170*/  UIADD3.64 UR66, UPT, UPT, UR42, 0x204, URZ ;  /* 0x000002042a427897 */ /* 0x000fe2000fffe0ff */
[----:B------:R-:W-:Y:S01]  /*2180*/  UMOV UR19, 0x40004040 ;  /* 0x4000404000137882 */ /* 0x000fe20000000000 */
[----:B------:R-:W-:Y:S01]  /*2190*/  UMOV UR36, 0x0 ;  /* 0x0000000000247882 */ /* 0x000fe20000000000 */
[----:B------:R-:W-:Y:S01]  /*21a0*/  UMOV UR37, 0x4108490 ;  /* 0x0410849000257882 */ /* 0x000fe20000000000 */
[----:B------:R-:W-:Y:S01]  /*21b0*/  UMOV UR32, 0x0 ;  /* 0x0000000000207882 */ /* 0x000fe20000000000 */
[----:B------:R-:W-:Y:S01]  /*21c0*/  UMOV UR33, 0x4108490 ;  /* 0x0410849000217882 */ /* 0x000fe20000000000 */
[----:B------:R0:W-:Y:S01]  /*21d0*/  UTCHMMA gdesc[UR20], gdesc[UR18], tmem[UR13], tmem[UR38], idesc[UR39], !UPT ;  /* 0x00ff2612140075ea */ /* 0x0001e2000f80000d */
[----:B------:R-:W-:Y:S01]  /*21e0*/  UMOV UR30, 0x0 ;  /* 0x00000000001e7882 */ /* 0x000fe20000000000 */
[----:B------:R-:W-:Y:S01]  /*21f0*/  UMOV UR31, 0x4108490 ;  /* 0x04108490001f7882 */ /* 0x000fe20000000000 */
[----:B------:R0:W-:Y:S01]  /*2200*/  UTCHMMA gdesc[UR34], gdesc[UR42], tmem[UR13], tmem[UR36], idesc[UR37], UPT ;  /* 0x00ff242a220075ea */ /* 0x0001e2000b80000d */
        /* <DEDUP_REMOVED lines=12> */
[----:B------:R0:W-:Y:S01]  /*22d0*/  UTCHMMA gdesc[UR50], gdesc[UR64], tmem[UR13], tmem[UR24], idesc[UR25], UPT ;  /* 0x00ff1840320075ea */ /* 0x0001e2000b80000d */
[----:B------:R0:W-:Y:S01]  /*22e0*/  UTCHMMA gdesc[UR52], gdesc[UR66], tmem[UR13], tmem[UR40], idesc[UR41], UPT ;  /* 0x00ff2842340075ea */ /* 0x0001e2000b80000d */
[----:B------:R0:W-:Y:S01]  /*22f0*/  UTCBAR [UR15], URZ ;  /* 0x000000ff0f0073e9 */ /* 0x0001e200080000ff */
[----:B------:R-:W-:Y:S01]  /*2300*/  NOP ;  /* 0x0000000000007918 */ /* 0x000fe20000000000 */
.L_x_6:
[----:B------:R-:W-:Y:S05]  /*2310*/  @!P3 BRA `(.L_x_7) ;  /* 0x000000000008b947 */ /* 0x000fea0003800000 */
[----:B------:R-:W1:Y:S02]  /*2320*/  SYNCS.PHASECHK.TRANS64.TRYWAIT P0, [UR9+0x8000], RZ ;  /* 0x008000ffff0075a7 */ /* 0x000e640008001109 */
[----:B-1----:R-:W-:Y:S05]  /*2330*/  @!P0 BRA `(.L_x_8) ;  /* 0x0000005000b88947 */ /* 0x002fea0003800000 */
.L_x_7:
[----:B------:R-:W-:Y:S01]  /*2340*/  BAR.SYNC.DEFER_BLOCKING 0x0 ;  /* 0x0000000000007b1d */ /* 0x000fe20000010000 */
[----:B------:R-:W-:Y:S02]  /*2350*/  LOP3.LUT R31, R38, 0x1f, RZ, 0xc0, !PT ;  /* 0x0000001f261f7812 */ /* 0x000fe400078ec0ff */
[----:B------:R-:W-:Y:S02]  /*2360*/  LEA R106, R2, UR9, 0x2 ;  /* 0x00000009026a7c11 */ /* 0x000fe4000f8e10ff */
[----:B------:R-:W-:Y:S01]  /*2370*/  PRMT R33, RZ, 0x7610, R33 ;  /* 0x00007610ff217816 */ /* 0x000fe20000000021 */
[----:B------:R-:W1:Y:S02]  /*2380*/  LDCU UR6, c[0x0][0x3a8] ;  /* 0x00007500ff0677ac */ /* 0x000e640008000800 */
[----:B------:R-:W2:Y:S01]  /*2390*/  LDC R30, c[0x0][0x3d8] ;  /* 0x0000f600ff1e7b82 */ /* 0x000ea20000000800 */
[----:B------:R-:W-:Y:S01]  /*23a0*/  LDTM.16dp32bit_t0_t15.x16 R4, tmem[UR14] ;  /* 0x0000000e000479ee */ /* 0x000fe20008a00000 */
[----:B------:R-:W1:Y:S01]  /*23b0*/  LDTM.16dp32bit_t16_t31.x16 R4, tmem[UR14+0x10] ;  /* 0x0000100e000479ee */ /* 0x000e620008a20000 */
[----:B------:R-:W-:Y:S01]  /*23c0*/  PRMT R35, RZ, 0x7610, R35 ;  /* 0x00007610ff237816 */ /* 0x000fe20000000023 */
[----:B0-----:R-:W0:Y:S01]  /*23d0*/  LDCU.64 UR18, c[0x0][0x3d0] ;  /* 0x00007a00ff1277ac */ /* 0x001e220008000a00 */
[----:B------:R-:W-:-:S02]  /*23e0*/  PRMT R179, RZ, 0x7610, R179 ;  /* 0x00007610ffb37816 */ /* 0x000fc400000000b3 */
[----:B------:R-:W-:Y:S01]  /*23f0*/  PRMT R181, RZ, 0x7610, R181 ;  /* 0x00007610ffb57816 */ /* 0x000fe200000000b5 */
[----:B------:R-:W3:Y:S01]  /*2400*/  LDC.64 R98, c[0x0][0x390] ;  /* 0x0000e400ff627b82 */ /* 0x000ee20000000a00 */
[----:B------:R-:W-:Y:S02]  /*2410*/  PRMT R183, RZ, 0x7610, R183 ;  /* 0x00007610ffb77816 */ /* 0x000fe400000000b7 */
[----:B------:R-:W-:Y:S02]  /*2420*/  PRMT R185, RZ, 0x7610, R185 ;  /* 0x00007610ffb97816 */ /* 0x000fe400000000b9 */
[----:B------:R-:W-:Y:S02]  /*2430*/  PRMT R187, RZ, 0x7610, R187 ;  /* 0x00007610ffbb7816 */ /* 0x000fe400000000bb */
[----:B------:R-:W-:Y:S01]  /*2440*/  PRMT R189, RZ, 0x7610, R189 ;  /* 0x00007610ffbd7816 */ /* 0x000fe200000000bd */
[----:B------:R-:W4:Y:S01]  /*2450*/  @!P2 SYNCS.CCTL.IV [UR9+0x8000] ;  /* 0x00800000ff00a9b1 */ /* 0x000f220008000009 */
[----:B------:R-:W-:Y:S01]  /*2460*/  NOP ;  /* 0x0000000000007918 */ /* 0x000fe20000000000 */
[----:B------:R-:W-:Y:S01]  /*2470*/  PRMT R191, RZ, 0x7610, R191 ;  /* 0x00007610ffbf7816 */ /* 0x000fe200000000bf */
[----:B0-----:R-:W-:Y:S01]  /*2480*/  UIMAD UR18, UR8, UR18, URZ ;  /* 0x00000012081272a4 */ /* 0x001fe2000f8e02ff */
[----:B------:R-:W-:Y:S01]  /*2490*/  IMAD R0, R0, UR19, RZ ;  /* 0x0000001300007c24 */ /* 0x000fe2000f8e02ff */
[----:B------:R-:W-:Y:S01]  /*24a0*/  PRMT R193, RZ, 0x7610, R193 ;  /* 0x00007610ffc17816 */ /* 0x000fe200000000c1 */
[----:B-1----:R-:W-:Y:S01]  /*24b0*/  FMUL R3, R4, UR6 ;  /* 0x0000000604037c20 */ /* 0x002fe20008400000 */
[----:B------:R-:W-:Y:S01]  /*24c0*/  FMUL R22, R5, UR6 ;  /* 0x0000000605167c20 */ /* 0x000fe20008400000 */
[----:B------:R-:W-:Y:S01]  /*24d0*/  FMUL R21, R6, UR6 ;  /* 0x0000000606157c20 */ /* 0x000fe20008400000 */
[----:B------:R-:W-:Y:S01]  /*24e0*/  FMUL R23, R7, UR6 ;  /* 0x0000000607177c20 */ /* 0x000fe20008400000 */
[----:B------:R-:W-:Y:S01]  /*24f0*/  FMUL R24, R8, UR6 ;  /* 0x0000000608187c20 */ /* 0x000fe20008400000 */
[----:B------:R-:W-:Y:S01]  /*2500*/  USHF.L.U32 UR4, UR18, 0x1, URZ ;  /* 0x0000000112047899 */ /* 0x000fe200080006ff */
[----:B------:R-:W-:Y:S01]  /*2510*/  FMUL R25, R13, UR6 ;  /* 0x000000060d197c20 */ /* 0x000fe20008400000 */
[----:B------:R-:W-:Y:S01]  /*2520*/  FMNMX3 R21, R3, R22, R21, !PT ;  /* 0x0000001603157276 */ /* 0x000fe20007800015 */
[----:B------:R-:W-:Y:S01]  /*2530*/  FMUL R3, R9, UR6 ;  /* 0x0000000609037c20 */ /* 0x000fe20008400000 */
[----:B------:R-:W-:Y:S01]  /*2540*/  FMUL R22, R10, UR6 ;  /* 0x000000060a167c20 */ /* 0x000fe20008400000 */
[----:B------:R-:W-:Y:S01]  /*2550*/  FMUL R26, R14, UR6 ;  /* 0x000000060e1a7c20 */ /* 0x000fe20008400000 */
[----:B------:R-:W-:Y:S01]  /*2560*/  FMNMX3 R21, R21, R23, R24, !PT ;  /* 0x0000001715157276 */ /* 0x000fe20007800018 */
[----:B------:R-:W-:Y:S01]  /*2570*/  FMUL R23, R11, UR6 ;  /* 0x000000060b177c20 */ /* 0x000fe20008400000 */
[----:B------:R-:W-:Y:S01]  /*2580*/  FMUL R24, R12, UR6 ;  /* 0x000000060c187c20 */ /* 0x000fe20008400000 */
[----:B------:R-:W-:-:S02]  /*2590*/  PRMT R32, RZ, 0x7610, R32 ;  /* 0x00007610ff207816 */ /* 0x000fc40000000020 */
[----:B------:R-:W-:Y:S01]  /*25a0*/  FMNMX3 R27, R21, R3, R22, !PT ;  /* 0x00000003151b7276 */ /* 0x000fe20007800016 */
[----:B--2---:R-:W-:Y:S01]  /*25b0*/  IMAD R21, R36, R30, RZ ;  /* 0x0000001e24157224 */ /* 0x004fe200078e02ff */
[----:B------:R-:W-:Y:S01]  /*25c0*/  PRMT R34, RZ, 0x7610, R34 ;  /* 0x00007610ff227816 */ /* 0x000fe20000000022 */
[----:B------:R-:W-:Y:S01]  /*25d0*/  IMAD.SHL.U32 R3, R0, 0x2, RZ ;  /* 0x0000000200037824 */ /* 0x000fe200078e00ff */
[----:B------:R-:W-:Y:S01]  /*25e0*/  FMNMX3 R23, R27, R23, R24, !PT ;  /* 0x000000171b177276 */ /* 0x000fe20007800018 */
[----:B------:R-:W-:Y:S02]  /*25f0*/  IMAD R22, R30, 0x4, R21 ;  /* 0x000000041e167824 */ /* 0x000fe400078e0215 */
[----:B------:R-:W-:Y:S01]  /*2600*/  FMUL R24, R15, UR6 ;  /* 0x000000060f187c20 */ /* 0x000fe20008400000 */
[----:B------:R-:W-:Y:S01]  /*2610*/  FMUL R27, R18, UR6 ;  /* 0x00000006121b7c20 */ /* 0x000fe20008400000 */
[----:B---3--:R-:W-:Y:S01]  /*2620*/  IADD3 R98, P0, P5, R3, UR4, R98 ;  /* 0x0000000403627c10 */ /* 0x008fe2000fd1e062 */
[----:B------:R-:W-:Y:S01]  /*2630*/  IMAD R3, R30, 0x4, R22 ;  /* 0x000000041e037824 */ /* 0x000fe200078e0216 */
[----:B------:R-:W-:Y:S01]  /*2640*/  FMNMX3 R28, R23, R25, R26, !PT ;  /* 0x00000019171c7276 */ /* 0x000fe2000780001a */
[----:B------:R-:W-:Y:S01]  /*2650*/  FMUL R25, R16, UR6 ;  /* 0x0000000610197c20 */ /* 0x000fe20008400000 */
[----:B------:R-:W-:Y:S01]  /*2660*/  UIMAD.WIDE UR4, UR18, 0x2, URZ ;  /* 0x00000002120478a5 */ /* 0x000fe2000f8e02ff */
[----:B------:R-:W-:Y:S01]  /*2670*/  FMUL R26, R17, UR6 ;  /* 0x00000006111a7c20 */ /* 0x000fe20008400000 */
[----:B------:R-:W-:Y:S01]  /*2680*/  LEA R23, R30, R3, 0x2 ;  /* 0x000000031e177211 */ /* 0x000fe200078e10ff */
[----:B------:R-:W-:Y:S01]  /*2690*/  IMAD.HI R0, R0, 0x2, RZ ;  /* 0x0000000200007827 */ /* 0x000fe200078e02ff */
[----:B------:R-:W-:-:S03]  /*26a0*/  FMNMX3 R28, R28, R24, R25, !PT ;  /* 0x000000181c1c7276 */ /* 0x000fc60007800019 */
[----:B------:R-:W-:Y:S01]  /*26b0*/  FMUL R25, R19, UR6 ;  /* 0x0000000613197c20 */ /* 0x000fe20008400000 */
[----:B------:R-:W-:Y:S01]  /*26c0*/  LEA R42, P6, R23, R98, 0x1 ;  /* 0x00000062172a7211 */ /* 0x000fe200078c08ff */
[----:B------:R-:W-:Y:S01]  /*26d0*/  IMAD R24, R30, 0x4, R23 ;  /* 0x000000041e187824 */ /* 0x000fe200078e0217 */
[----:B------:R-:W-:Y:S02]  /*26e0*/  FMNMX3 R26, R28, R26, R27, !PT ;  /* 0x0000001a1c1a7276 */ /* 0x000fe4000780001b */
[----:B------:R-:W-:Y:S01]  /*26f0*/  IADD3.X R28, PT, PT, R0, UR5, R99, P0, P5 ;  /* 0x00000005001c7c10 */ /* 0x000fe200087ea463 */
[C---:B------:R-:W-:Y:S01]  /*2700*/  IMAD R0, R30.reuse, 0x4, R24 ;  /* 0x000000041e007824 */ /* 0x040fe200078e0218 */
[----:B------:R-:W-:Y:S02]  /*2710*/  FMNMX R26, R25, R26, !PT ;  /* 0x0000001a191a7209 */ /* 0x000fe40007800000 */
[CC--:B------:R-:W-:Y:S01]  /*2720*/  LEA R110, P5, R21.reuse, R98.reuse, 0x1 ;  /* 0x00000062156e7211 */ /* 0x0c0fe200078a08ff */
[----:B------:R-:W-:Y:S01]  /*2730*/  IMAD R25, R30, 0x4, R0 ;  /* 0x000000041e197824 */ /* 0x000fe200078e0200 */
[----:B------:R-:W-:Y:S01]  /*2740*/  LEA R108, P0, R22, R98, 0x1 ;  /* 0x00000062166c7211 */ /* 0x000fe200078008ff */
[----:B------:R-:W0:Y:S01]  /*2750*/  SHFL.BFLY PT, R27, R26, 0x10, 0x1f ;  /* 0x0e001f001a1b7f89 */ /* 0x000e2200000e0000 */
[----:B------:R-:W-:-:S02]  /*2760*/  LEA.HI.X.SX32 R111, R21, R28, 0x1, P5 ;  /* 0x0000001c156f7211 */ /* 0x000fc400028f0eff */
[C---:B------:R-:W-:Y:S02]  /*2770*/  LEA R40, P5, R3.reuse, R98, 0x1 ;  /* 0x0000006203287211 */ /* 0x040fe400078a08ff */
[----:B------:R-:W-:Y:S02]  /*2780*/  LEA R21, R30, R25, 0x2 ;  /* 0x000000191e157211 */ /* 0x000fe400078e10ff */
[-C--:B------:R-:W-:Y:S02]  /*2790*/  LEA.HI.X.SX32 R41, R3, R28.reuse, 0x1, P5 ;  /* 0x0000001c03297211 */ /* 0x080fe400028f0eff */
[----:B------:R-:W-:Y:S01]  /*27a0*/  LEA.HI.X.SX32 R109, R22, R28, 0x1, P0 ;  /* 0x0000001c166d7211 */ /* 0x000fe200000f0eff */
[----:B------:R-:W-:Y:S01]  /*27b0*/  IMAD R3, R30, 0x4, R21 ;  /* 0x000000041e037824 */ /* 0x000fe200078e0215 */
[----:B------:R-:W-:Y:S02]  /*27c0*/  LEA R46, P5, R0, R98, 0x1 ;  /* 0x00000062002e7211 */ /* 0x000fe400078a08ff */
[-C--:B------:R-:W-:Y:S01]  /*27d0*/  LEA.HI.X.SX32 R43, R23, R28.reuse, 0x1, P6 ;  /* 0x0000001c172b7211 */ /* 0x080fe200030f0eff */
[----:B------:R-:W-:Y:S01]  /*27e0*/  IMAD R22, R30, 0x4, R3 ;  /* 0x000000041e167824 */ /* 0x000fe200078e0203 */
[----:B------:R-:W-:-:S02]  /*27f0*/  LEA.HI.X.SX32 R47, R0, R28, 0x1, P5 ;  /* 0x0000001c002f7211 */ /* 0x000fc400028f0eff */
[-C--:B------:R-:W-:Y:S01]  /*2800*/  LEA R44, P0, R24, R98.reuse, 0x1 ;  /* 0x00000062182c7211 */ /* 0x080fe200078008ff */
[----:B------:R-:W-:Y:S01]  /*2810*/  IMAD R0, R30, 0x4, R22 ;  /* 0x000000041e007824 */ /* 0x000fe200078e0216 */
[C---:B------:R-:W-:Y:S02]  /*2820*/  LEA R48, P6, R25.reuse, R98, 0x1 ;  /* 0x0000006219307211 */ /* 0x040fe400078c08ff */
[-C--:B------:R-:W-:Y:S02]  /*2830*/  LEA.HI.X.SX32 R45, R24, R28.reuse, 0x1, P0 ;  /* 0x0000001c182d7211 */ /* 0x080fe400000f0eff */
[----:B------:R-:W-:Y:S02]  /*2840*/  LEA.HI.X.SX32 R49, R25, R28, 0x1, P6 ;  /* 0x0000001c19317211 */ /* 0x000fe400030f0eff */
[----:B------:R-:W-:Y:S02]  /*2850*/  LEA R50, P0, R21, R98, 0x1 ;  /* 0x0000006215327211 */ /* 0x000fe400078008ff */
[----:B------:R-:W-:-:S02]  /*2860*/  LEA R23, R30, R0, 0x2 ;  /* 0x000000001e177211 */ /* 0x000fc400078e10ff */
[----:B------:R-:W-:Y:S02]  /*2870*/  LEA R52, P6, R3, R98, 0x1 ;  /* 0x0000006203347211 */ /* 0x000fe400078c08ff */
[-C--:B------:R-:W-:Y:S01]  /*2880*/  LEA.HI.X.SX32 R51, R21, R28.reuse, 0x1, P0 ;  /* 0x0000001c15337211 */ /* 0x080fe200000f0eff */
[----:B------:R-:W-:Y:S01]  /*2890*/  IMAD R21, R30, 0x4, R23 ;  /* 0x000000041e157824 */ /* 0x000fe200078e0217 */
[----:B------:R-:W-:Y:S02]  /*28a0*/  LEA.HI.X.SX32 R53, R3, R28, 0x1, P6 ;  /* 0x0000001c03357211 */ /* 0x000fe400030f0eff */
[-C--:B------:R-:W-:Y:S01]  /*28b0*/  LEA R56, P6, R0, R98.reuse, 0x1 ;  /* 0x0000006200387211 */ /* 0x080fe200078c08ff */
[----:B------:R-:W-:Y:S01]  /*28c0*/  IMAD R24, R30, 0x4, R21 ;  /* 0x000000041e187824 */ /* 0x000fe200078e0215 */
[----:B------:R-:W-:Y:S02]  /*28d0*/  LEA R54, P0, R22, R98, 0x1 ;  /* 0x0000006216367211 */ /* 0x000fe400078008ff */
[----:B------:R-:W-:-:S02]  /*28e0*/  LEA.HI.X.SX32 R57, R0, R28, 0x1, P6 ;  /* 0x0000001c00397211 */ /* 0x000fc400030f0eff */
[C---:B------:R-:W-:Y:S02]  /*28f0*/  LOP3.LUT R3, R38.reuse, 0xf, RZ, 0xc0, !PT ;  /* 0x0000000f26037812 */ /* 0x040fe400078ec0ff */
[----:B------:R-:W-:Y:S02]  /*2900*/  LOP3.LUT R0, R38, 0x60, RZ, 0xc0, !PT ;  /* 0x0000006026007812 */ /* 0x000fe400078ec0ff */
[----:B------:R-:W-:Y:S01]  /*2910*/  LEA.HI.X.SX32 R55, R22, R28, 0x1, P0 ;  /* 0x0000001c16377211 */ /* 0x000fe200000f0eff */
[----:B------:R-:W-:Y:S01]  /*2920*/  IMAD R22, R30, 0x4, R24 ;  /* 0x000000041e167824 */ /* 0x000fe200078e0218 */
[-C--:B------:R-:W-:Y:S01]  /*2930*/  LEA R58, P0, R23, R98.reuse, 0x1 ;  /* 0x00000062173a7211 */ /* 0x080fe200078008ff */
[----:B------:R-:W-:Y:S01]  /*2940*/  IMAD R107, R3, 0x2, R0 ;  /* 0x00000002036b7824 */ /* 0x000fe200078e0200 */
[----:B------:R-:W-:Y:S02]  /*2950*/  ISETP.GE.U32.AND P5, PT, R31, 0x10, PT ;  /* 0x000000101f00780c */ /* 0x000fe40003fa6070 */
[----:B------:R-:W-:-:S02]  /*2960*/  LEA R60, P6, R21, R98, 0x1 ;  /* 0x00000062153c7211 */ /* 0x000fc400078c08ff */
[----:B------:R-:W-:Y:S02]  /*2970*/  LEA.HI.X.SX32 R59, R23, R28, 0x1, P0 ;  /* 0x0000001c173b7211 */ /* 0x000fe400000f0eff */
[----:B------:R-:W-:Y:S02]  /*2980*/  LEA R23, R30, R22, 0x2 ;  /* 0x000000161e177211 */ /* 0x000fe400078e10ff */
[----:B------:R-:W-:Y:S02]  /*2990*/  LEA.HI.X.SX32 R61, R21, R28, 0x1, P6 ;  /* 0x0000001c153d7211 */ /* 0x000fe400030f0eff */
[----:B------:R-:W-:Y:S01]  /*29a0*/  LEA.HI R105, R2, R107, RZ, 0x19 ;  /* 0x0000006b02697211 */ /* 0x000fe200078fc8ff */
[----:B------:R-:W-:Y:S01]  /*29b0*/  IMAD R21, R30, 0x4, R23 ;  /* 0x000000041e157824 */ /* 0x000fe200078e0217 */
[----:B------:R-:W-:Y:S02]  /*29c0*/  LEA R64, P6, R22, R98, 0x1 ;  /* 0x0000006216407211 */ /* 0x000fe400078c08ff */
[----:B0-----:R-:W-:-:S02]  /*29d0*/  FMNMX R26, R26, R27, !PT ;  /* 0x0000001b1a1a7209 */ /* 0x001fc40007800000 */
[----:B------:R-:W-:Y:S02]  /*29e0*/  LEA R105, R105, UR9, 0x2 ;  /* 0x0000000969697c11 */ /* 0x000fe4000f8e10ff */
[----:B------:R-:W-:Y:S01]  /*29f0*/  LEA.HI.X.SX32 R65, R22, R28, 0x1, P6 ;  /* 0x0000001c16417211 */ /* 0x000fe200030f0eff */
[----:B------:R-:W-:Y:S01]  /*2a00*/  IMAD R22, R30, 0x4, R21 ;  /* 0x000000041e167824 */ /* 0x000fe200078e0215 */
[CC--:B------:R-:W-:Y:S01]  /*2a10*/  LEA R62, P0, R24.reuse, R98.reuse, 0x1 ;  /* 0x00000062183e7211 */ /* 0x0c0fe200078008ff */
[----:B----4-:R0:W-:Y:S01]  /*2a20*/  @!P5 STS [R105+0x4000], R26 ;  /* 0x0040001a6900d388 */ /* 0x0101e20000000800 */
[----:B------:R-:W-:Y:S02]  /*2a30*/  LEA R68, P6, R21, R98, 0x1 ;  /* 0x0000006215447211 */ /* 0x000fe400078c08ff */
[----:B------:R-:W-:Y:S01]  /*2a40*/  LEA.HI.X.SX32 R63, R24, R28, 0x1, P0 ;  /* 0x0000001c183f7211 */ /* 0x000fe200000f0eff */
[----:B------:R-:W-:Y:S01]  /*2a50*/  BAR.SYNC.DEFER_BLOCKING 0x0 ;  /* 0x0000000000007b1d */ /* 0x000fe20000010000 */
[----:B------:R-:W-:-:S02]  /*2a60*/  LEA R66, P0, R23, R98, 0x1 ;  /* 0x0000006217427211 */ /* 0x000fc400078008ff */
[C---:B------:R-:W-:Y:S02]  /*2a70*/  LEA R24, R30.reuse, R22, 0x2 ;  /* 0x000000161e187211 */ /* 0x040fe400078e10ff */
[-C--:B------:R-:W-:Y:S02]  /*2a80*/  LEA.HI.X.SX32 R67, R23, R28.reuse, 0x1, P0 ;  /* 0x0000001c17437211 */ /* 0x080fe400000f0eff */
[----:B------:R-:W-:Y:S01]  /*2a90*/  LEA.HI.X.SX32 R69, R21, R28, 0x1, P6 ;  /* 0x0000001c15457211 */ /* 0x000fe200030f0eff */
[----:B------:R-:W-:Y:S01]  /*2aa0*/  IMAD R21, R30, 0x4, R24 ;  /* 0x000000041e157824 */ /* 0x000fe200078e0218 */
[-C--:B------:R-:W-:Y:S02]  /*2ab0*/  LEA R70, P0, R22, R98.reuse, 0x1 ;  /* 0x0000006216467211 */ /* 0x080fe400078008ff */
[----:B------:R-:W-:Y:S02]  /*2ac0*/  LEA R72, P6, R24, R98, 0x1 ;  /* 0x0000006218487211 */ /* 0x000fe400078c08ff */
[-C--:B------:R-:W-:Y:S01]  /*2ad0*/  LEA.HI.X.SX32 R71, R22, R28.reuse, 0x1, P0 ;  /* 0x0000001c16477211 */ /* 0x080fe200000f0eff */
[----:B------:R-:W-:Y:S01]  /*2ae0*/  IMAD R22, R30, 0x4, R21 ;  /* 0x000000041e167824 */ /* 0x000fe200078e0215 */
[----:B------:R-:W-:-:S02]  /*2af0*/  LEA.HI.X.SX32 R73, R24, R28, 0x1, P6 ;  /* 0x0000001c18497211 */ /* 0x000fc400030f0eff */
[C---:B------:R-:W-:Y:S02]  /*2b00*/  LEA R74, P0, R21.reuse, R98, 0x1 ;  /* 0x00000062154a7211 */ /* 0x040fe400078008ff */
[----:B------:R-:W-:Y:S02]  /*2b10*/  ISETP.GE.U32.AND P6, PT, R2, 0x80, PT ;  /* 0x000000800200780c */ /* 0x000fe40003fc6070 */
[----:B------:R-:W-:Y:S01]  /*2b20*/  LEA.HI.X.SX32 R75, R21, R28, 0x1, P0 ;  /* 0x0000001c154b7211 */ /* 0x000fe200000f0eff */
[----:B------:R-:W-:Y:S01]  /*2b30*/  IMAD R21, R30, 0x4, R22 ;  /* 0x000000041e157824 */ /* 0x000fe200078e0216 */
[C---:B------:R-:W-:Y:S02]  /*2b40*/  LEA R76, P0, R22.reuse, R98, 0x1 ;  /* 0x00000062164c7211 */ /* 0x040fe400078008ff */
[----:B------:R-:W-:Y:S02]  /*2b50*/  LEA R107, R107, UR9, 0x2 ;  /* 0x000000096b6b7c11 */ /* 0x000fe4000f8e10ff */
[----:B------:R-:W-:-:S02]  /*2b60*/  LEA.HI.X.SX32 R77, R22, R28, 0x1, P0 ;  /* 0x0000001c164d7211 */ /* 0x000fc400000f0eff */
[C---:B------:R-:W-:Y:S02]  /*2b70*/  LEA R78, P0, R21.reuse, R98, 0x1 ;  /* 0x00000062154e7211 */ /* 0x040fe400078008ff */
[----:B------:R-:W-:Y:S01]  /*2b80*/  LEA R22, R30, R21, 0x2 ;  /* 0x000000151e167211 */ /* 0x000fe200078e10ff */
[----:B------:R-:W1:Y:S01]  /*2b90*/  @!P6 LDS R29, [R106+0x4000] ;  /* 0x004000006a1de984 */ /* 0x000e620000000800 */
[----:B------:R-:W-:Y:S02]  /*2ba0*/  LEA.HI.X.SX32 R79, R21, R28, 0x1, P0 ;  /* 0x0000001c154f7211 */ /* 0x000fe400000f0eff */
[----:B------:R-:W-:Y:S01]  /*2bb0*/  LEA R80, P0, R22, R98, 0x1 ;  /* 0x0000006216507211 */ /* 0x000fe200078008ff */
[----:B------:R-:W-:Y:S01]  /*2bc0*/  IMAD R21, R30, 0x4, R22 ;  /* 0x000000041e157824 */ /* 0x000fe200078e0216 */
[----:B------:R-:W-:Y:S02]  /*2bd0*/  PRMT R23, RZ, 0x7610, R23 ;  /* 0x00007610ff177816 */ /* 0x000fe40000000017 */
[----:B------:R-:W-:Y:S01]  /*2be0*/  LEA.HI.X.SX32 R81, R22, R28, 0x1, P0 ;  /* 0x0000001c16517211 */ /* 0x000fe200000f0eff */
[----:B------:R-:W-:Y:S01]  /*2bf0*/  IMAD R22, R30, 0x4, R21 ;  /* 0x000000041e167824 */ /* 0x000fe200078e0215 */
[----:B------:R-:W-:-:S02]  /*2c00*/  LEA R82, P0, R21, R98, 0x1 ;  /* 0x0000006215527211 */ /* 0x000fc400078008ff */
[----:B------:R-:W-:Y:S02]  /*2c10*/  PRMT R25, RZ, 0x7610, R25 ;  /* 0x00007610ff197816 */ /* 0x000fe40000000019 */
[----:B------:R-:W-:Y:S01]  /*2c20*/  LEA.HI.X.SX32 R83, R21, R28, 0x1, P0 ;  /* 0x0000001c15537211 */ /* 0x000fe200000f0eff */
[----:B------:R-:W-:Y:S01]  /*2c30*/  IMAD R21, R30, 0x4, R22 ;  /* 0x000000041e157824 */ /* 0x000fe200078e0216 */
[C---:B------:R-:W-:Y:S02]  /*2c40*/  LEA R84, P0, R22.reuse, R98, 0x1 ;  /* 0x0000006216547211 */ /* 0x040fe400078008ff */
[----:B------:R-:W-:Y:S02]  /*2c50*/  PRMT R27, RZ, 0x7610, R27 ;  /* 0x00007610ff1b7816 */ /* 0x000fe4000000001b */
[----:B------:R-:W-:Y:S02]  /*2c60*/  LEA.HI.X.SX32 R85, R22, R28, 0x1, P0 ;  /* 0x0000001c16557211 */ /* 0x000fe400000f0eff */
[----:B------:R-:W-:-:S02]  /*2c70*/  LEA R86, P0, R21, R98, 0x1 ;  /* 0x0000006215567211 */ /* 0x000fc400078008ff */
[----:B------:R-:W-:Y:S02]  /*2c80*/  LEA R22, R30, R21, 0x2 ;  /* 0x000000151e167211 */ /* 0x000fe400078e10ff */
[----:B------:R-:W-:Y:S02]  /*2c90*/  LEA.HI.X.SX32 R87, R21, R28, 0x1, P0 ;  /* 0x0000001c15577211 */ /* 0x000fe400000f0eff */
[----:B------:R-:W-:Y:S01]  /*2ca0*/  LEA R88, P0, R22, R98, 0x1 ;  /* 0x0000006216587211 */ /* 0x000fe200078008ff */
[----:B------:R-:W-:Y:S01]  /*2cb0*/  IMAD R21, R30, 0x4, R22 ;  /* 0x000000041e157824 */ /* 0x000fe200078e0216 */
[----:B------:R-:W-:Y:S02]  /*2cc0*/  PRMT R31, RZ, 0x7610, R31 ;  /* 0x00007610ff1f7816 */ /* 0x000fe4000000001f */
[----:B------:R-:W-:Y:S01]  /*2cd0*/  LEA.HI.X.SX32 R89, R22, R28, 0x1, P0 ;  /* 0x0000001c16597211 */ /* 0x000fe200000f0eff */
[----:B------:R-:W-:Y:S01]  /*2ce0*/  IMAD R22, R30, 0x4, R21 ;  /* 0x000000041e167824 */ /* 0x000fe200078e0215 */
[----:B------:R-:W-:-:S02]  /*2cf0*/  LEA R90, P0, R21, R98, 0x1 ;  /* 0x00000062155a7211 */ /* 0x000fc400078008ff */
[----:B0-----:R-:W-:Y:S02]  /*2d00*/  PRMT R26, RZ, 0x7610, R26 ;  /* 0x00007610ff1a7816 */ /* 0x001fe4000000001a */
[----:B------:R-:W-:Y:S01]  /*2d10*/  LEA.HI.X.SX32 R91, R21, R28, 0x1, P0 ;  /* 0x0000001c155b7211 */ /* 0x000fe200000f0eff */
[----:B------:R-:W-:Y:S01]  /*2d20*/  IMAD R21, R30, 0x4, R22 ;  /* 0x000000041e157824 */ /* 0x000fe200078e0216 */
[C---:B------:R-:W-:Y:S01]  /*2d30*/  LEA R92, P0, R22.reuse, R98, 0x1 ;  /* 0x00000062165c7211 */ /* 0x040fe200078008ff */
[----:B-1----:R-:W0:Y:S01]  /*2d40*/  SHFL.BFLY PT, R24, R29, 0x1, 0x1f ;  /* 0x0c201f001d187f89 */ /* 0x002e2200000e0000 */
        /* <DEDUP_REMOVED lines=8> */
[----:B------:R-:W-:Y:S02]  /*2dd0*/  LEA.HI.X.SX32 R97, R22, R28, 0x1, P0 ;  /* 0x0000001c16617211 */ /* 0x000fe400000f0eff */
[----:B------:R-:W-:-:S02]  /*2de0*/  LEA R98, P0, R21, R98, 0x1 ;  /* 0x0000006215627211 */ /* 0x000fc400078008ff */
[----:B------:R-:W-:Y:S02]  /*2df0*/  PRMT R182, RZ, 0x7610, R182 ;  /* 0x00007610ffb67816 */ /* 0x000fe400000000b6 */
[----:B------:R-:W-:Y:S02]  /*2e00*/  LEA.HI.X.SX32 R99, R21, R28, 0x1, P0 ;  /* 0x0000001c15637211 */ /* 0x000fe400000f0eff */
[----:B------:R-:W-:Y:S02]  /*2e10*/  LOP3.LUT P0, RZ, R38, 0x1, RZ, 0xc0, !PT ;  /* 0x0000000126ff7812 */ /* 0x000fe4000780c0ff */
[----:B0-----:R-:W-:Y:S02]  /*2e20*/  FMNMX R21, R29, R24, !PT ;  /* 0x000000181d157209 */ /* 0x001fe40007800000 */
[----:B------:R-:W-:Y:S02]  /*2e30*/  ISETP.LT.U32.AND P0, PT, R2, 0x80, !P0 ;  /* 0x000000800200780c */ /* 0x000fe40004701070 */
[----:B------:R-:W-:-:S02]  /*2e40*/  PRMT R29, RZ, 0x7610, R29 ;  /* 0x00007610ff1d7816 */ /* 0x000fc4000000001d */
[----:B------:R-:W-:Y:S02]  /*2e50*/  PRMT R28, RZ, 0x7610, R28 ;  /* 0x00007610ff1c7816 */ /* 0x000fe4000000001c */
[----:B------:R-:W-:Y:S02]  /*2e60*/  PRMT R184, RZ, 0x7610, R184 ;  /* 0x00007610ffb87816 */ /* 0x000fe400000000b8 */
[----:B------:R-:W-:Y:S02]  /*2e70*/  PRMT R186, RZ, 0x7610, R186 ;  /* 0x00007610ffba7816 */ /* 0x000fe400000000ba */
[----:B------:R-:W-:Y:S02]  /*2e80*/  PRMT R188, RZ, 0x7610, R188 ;  /* 0x00007610ffbc7816 */ /* 0x000fe400000000bc */
[----:B------:R-:W-:Y:S01]  /*2e90*/  PRMT R190, RZ, 0x7610, R190 ;  /* 0x00007610ffbe7816 */ /* 0x000fe200000000be */
[----:B------:R-:W-:Y:S01]  /*2ea0*/  @P0 STS [R106+0x4000], R21 ;  /* 0x004000156a000388 */ /* 0x000fe20000000800 */
[----:B------:R-:W-:-:S02]  /*2eb0*/  PRMT R192, RZ, 0x7610, R192 ;  /* 0x00007610ffc07816 */ /* 0x000fc400000000c0 */
[----:B------:R-:W-:Y:S01]  /*2ec0*/  PRMT R194, RZ, 0x7610, R194 ;  /* 0x00007610ffc27816 */ /* 0x000fe200000000c2 */
[----:B------:R-:W-:Y:S06]  /*2ed0*/  BAR.SYNC.DEFER_BLOCKING 0x0 ;  /* 0x0000000000007b1d */ /* 0x000fec0000010000 */
[----:B------:R-:W0:Y:S02]  /*2ee0*/  LDS R164, [R107+0x4000] ;  /* 0x004000006ba47984 */ /* 0x000e240000000800 */
[----:B0-----:R-:W-:-:S05]  /*2ef0*/  FMNMX R164, R164, -INF , !PT ;  /* 0xff800000a4a47809 */ /* 0x001fca0007800000 */
[--C-:B------:R-:W-:Y:S01]  /*2f00*/  FFMA R4, R4, UR6, -R164.reuse ;  /* 0x0000000604047c23 */ /* 0x100fe200080008a4 */
[--C-:B------:R-:W-:Y:S01]  /*2f10*/  FFMA R5, R5, UR6, -R164.reuse ;  /* 0x0000000605057c23 */ /* 0x100fe200080008a4 */
[--C-:B------:R-:W-:Y:S01]  /*2f20*/  FFMA R6, R6, UR6, -R164.reuse ;  /* 0x0000000606067c23 */ /* 0x100fe200080008a4 */
[--C-:B------:R-:W-:Y:S01]  /*2f30*/  FFMA R7, R7, UR6, -R164.reuse ;  /* 0x0000000607077c23 */ /* 0x100fe200080008a4 */
[----:B------:R-:W-:Y:S01]  /*2f40*/  FMUL R4, R4, 1.4426950216293334961 ;  /* 0x3fb8aa3b04047820 */ /* 0x000fe20000400000 */
[----:B------:R-:W-:Y:S01]  /*2f50*/  FMUL R5, R5, 1.4426950216293334961 ;  /* 0x3fb8aa3b05057820 */ /* 0x000fe20000400000 */
[----:B------:R-:W-:Y:S01]  /*2f60*/  FMUL R6, R6, 1.4426950216293334961 ;  /* 0x3fb8aa3b06067820 */ /* 0x000fe20000400000 */
[----:B------:R-:W-:Y:S01]  /*2f70*/  FMUL R7, R7, 1.4426950216293334961 ;  /* 0x3fb8aa3b07077820 */ /* 0x000fe20000400000 */
[--C-:B------:R-:W-:Y:S01]  /*2f80*/  FFMA R8, R8, UR6, -R164.reuse ;  /* 0x0000000608087c23 */ /* 0x100fe200080008a4 */
[--C-:B------:R-:W-:Y:S01]  /*2f90*/  FFMA R9, R9, UR6, -R164.reuse ;  /* 0x0000000609097c23 */ /* 0x100fe200080008a4 */
[----:B------:R-:W-:Y:S01]  /*2fa0*/  MUFU.EX2 R4, R4 ;  /* 0x0000000400047308 */ /* 0x000fe20000000800 */
[--C-:B------:R-:W-:Y:S01]  /*2fb0*/  FFMA R10, R10, UR6, -R164.reuse ;  /* 0x000000060a0a7c23 */ /* 0x100fe200080008a4 */
[----:B------:R-:W-:Y:S01]  /*2fc0*/  FMUL R8, R8, 1.4426950216293334961 ;  /* 0x3fb8aa3b08087820 */ /* 0x000fe20000400000 */
[----:B------:R-:W-:Y:S01]  /*2fd0*/  FMUL R9, R9, 1.4426950216293334961 ;  /* 0x3fb8aa3b09097820 */ /* 0x000fe20000400000 */
[--C-:B------:R-:W-:Y:S01]  /*2fe0*/  FFMA R11, R11, UR6, -R164.reuse ;  /* 0x000000060b0b7c23 */ /* 0x100fe200080008a4 */
[----:B------:R-:W-:Y:S01]  /*2ff0*/  FMUL R10, R10, 1.4426950216293334961 ;  /* 0x3fb8aa3b0a0a7820 */ /* 0x000fe20000400000 */
[--C-:B------:R-:W-:Y:S01]  /*3000*/  FFMA R12, R12, UR6, -R164.reuse ;  /* 0x000000060c0c7c23 */ /* 0x100fe200080008a4 */
[--C-:B------:R-:W-:Y:S01]  /*3010*/  FFMA R13, R13, UR6, -R164.reuse ;  /* 0x000000060d0d7c23 */ /* 0x100fe200080008a4 */
[----:B------:R-:W0:Y:S01]  /*3020*/  MUFU.EX2 R5, R5 ;  /* 0x0000000500057308 */ /* 0x000e220000000800 */
[----:B------:R-:W-:Y:S01]  /*3030*/  FMUL R11, R11, 1.4426950216293334961 ;  /* 0x3fb8aa3b0b0b7820 */ /* 0x000fe20000400000 */
[----:B------:R-:W-:Y:S01]  /*3040*/  FMUL R12, R12, 1.4426950216293334961 ;  /* 0x3fb8aa3b0c0c7820 */ /* 0x000fe20000400000 */
[----:B------:R-:W-:Y:S01]  /*3050*/  FMUL R13, R13, 1.4426950216293334961 ;  /* 0x3fb8aa3b0d0d7820 */ /* 0x000fe20000400000 */
[--C-:B------:R-:W-:Y:S01]  /*3060*/  FFMA R14, R14, UR6, -R164.reuse ;  /* 0x000000060e0e7c23 */ /* 0x100fe200080008a4 */
[--C-:B------:R-:W-:Y:S01]  /*3070*/  FFMA R15, R15, UR6, -R164.reuse ;  /* 0x000000060f0f7c23 */ /* 0x100fe200080008a4 */
[--C-:B------:R-:W-:Y:S01]  /*3080*/  FFMA R16, R16, UR6, -R164.reuse ;  /* 0x0000000610107c23 */ /* 0x100fe200080008a4 */
[--C-:B------:R-:W-:Y:S01]  /*3090*/  FFMA R17, R17, UR6, -R164.reuse ;  /* 0x0000000611117c23 */ /* 0x100fe200080008a4 */
[----:B------:R-:W1:Y:S01]  /*30a0*/  MUFU.EX2 R6, R6 ;  /* 0x0000000600067308 */ /* 0x000e620000000800 */
[----:B------:R-:W-:Y:S01]  /*30b0*/  FMUL R14, R14, 1.4426950216293334961 ;  /* 0x3fb8aa3b0e0e7820 */ /* 0x000fe20000400000 */
[----:B------:R-:W-:Y:S01]  /*30c0*/  FMUL R15, R15, 1.4426950216293334961 ;  /* 0x3fb8aa3b0f0f7820 */ /* 0x000fe20000400000 */
[----:B------:R-:W-:Y:S01]  /*30d0*/  FMUL R16, R16, 1.4426950216293334961 ;  /* 0x3fb8aa3b10107820 */ /* 0x000fe20000400000 */
[----:B------:R-:W-:Y:S01]  /*30e0*/  FMUL R17, R17, 1.4426950216293334961 ;  /* 0x3fb8aa3b11117820 */ /* 0x000fe20000400000 */
[--C-:B------:R-:W-:Y:S01]  /*30f0*/  FFMA R18, R18, UR6, -R164.reuse ;  /* 0x0000000612127c23 */ /* 0x100fe200080008a4 */
[----:B------:R-:W-:-:S02]  /*3100*/  FFMA R19, R19, UR6, -R164 ;  /* 0x0000000613137c23 */ /* 0x000fc400080008a4 */
[----:B------:R-:W2:Y:S01]  /*3110*/  MUFU.EX2 R7, R7 ;  /* 0x0000000700077308 */ /* 0x000ea20000000800 */
[----:B0-----:R-:W-:Y:S01]  /*3120*/  FADD R21, R4, R5 ;  /* 0x0000000504157221 */ /* 0x001fe20000000000 */
[----:B------:R-:W-:Y:S01]  /*3130*/  FMUL R18, R18, 1.4426950216293334961 ;  /* 0x3fb8aa3b12127820 */ /* 0x000fe20000400000 */
[----:B------:R-:W-:-:S05]  /*3140*/  FMUL R19, R19, 1.4426950216293334961 ;  /* 0x3fb8aa3b13137820 */ /* 0x000fca0000400000 */
[----:B------:R-:W0:Y:S01]  /*3150*/  MUFU.EX2 R8, R8 ;  /* 0x0000000800087308 */ /* 0x000e220000000800 */
[----:B-1----:R-:W-:-:S07]  /*3160*/  FADD R22, R6, R21 ;  /* 0x0000001506167221 */ /* 0x002fce0000000000 */
[----:B------:R-:W1:Y:S01]  /*3170*/  MUFU.EX2 R9, R9 ;  /* 0x0000000900097308 */ /* 0x000e620000000800 */
[----:B--2---:R-:W-:-:S07]  /*3180*/  FADD R21, R7, R22 ;  /* 0x0000001607157221 */ /* 0x004fce0000000000 */
[----:B------:R-:W2:Y:S01]  /*3190*/  MUFU.EX2 R10, R10 ;  /* 0x0000000a000a7308 */ /* 0x000ea20000000800 */
[----:B0-----:R-:W-:-:S07]  /*31a0*/  FADD R22, R8, R21 ;  /* 0x0000001508167221 */ /* 0x001fce0000000000 */
        /* <DEDUP_REMOVED lines=17> */
[----:B0-----:R-:W-:-:S04]  /*32c0*/  FADD R21, R17, R22 ;  /* 0x0000001611157221 */ /* 0x001fc80000000000 */
[----:B-1----:R-:W-:-:S04]  /*32d0*/  FADD R22, R18, R21 ;  /* 0x0000001512167221 */ /* 0x002fc80000000000 */
[----:B--2---:R-:W-:-:S05]  /*32e0*/  FADD R22, R19, R22 ;  /* 0x0000001613167221 */ /* 0x004fca0000000000 */
[----:B------:R-:W0:Y:S02]  /*32f0*/  SHFL.BFLY PT, R21, R22, 0x10, 0x1f ;  /* 0x0e001f0016157f89 */ /* 0x000e2400000e0000 */
[----:B0-----:R-:W-:Y:S01]  /*3300*/  FADD R24, R22, R21 ;  /* 0x0000001516187221 */ /* 0x001fe20000000000 */
[----:B------:R-:W-:Y:S01]  /*3310*/  BAR.SYNC.DEFER_BLOCKING 0x0 ;  /* 0x0000000000007b1d */ /* 0x000fe20000010000 */
[----:B------:R-:W-:-:S05]  /*3320*/  PRMT R22, RZ, 0x7610, R22 ;  /* 0x00007610ff167816 */ /* 0x000fca0000000016 */
[----:B------:R0:W-:Y:S02]  /*3330*/  @!P5 STS [R105+0x4000], R24 ;  /* 0x004000186900d388 */ /* 0x0001e40000000800 */
[----:B------:R-:W-:Y:S01]  /*3340*/  BAR.SYNC.DEFER_BLOCKING 0x0 ;  /* 0x0000000000007b1d */ /* 0x000fe20000010000 */
[----:B0-----:R-:W-:-:S05]  /*3350*/  PRMT R24, RZ, 0x7610, R24 ;  /* 0x00007610ff187816 */ /* 0x001fca0000000018 */
[----:B------:R-:W0:Y:S04]  /*3360*/  @!P6 LDS R20, [R106+0x4000] ;  /* 0x004000006a14e984 */ /* 0x000e280000000800 */
[----:B0-----:R-:W0:Y:S02]  /*3370*/  SHFL.BFLY PT, R21, R20, 0x1, 0x1f ;  /* 0x0c201f0014157f89 */ /* 0x001e2400000e0000 */
[----:B0-----:R-:W-:Y:S01]  /*3380*/  FADD R21, R20, R21 ;  /* 0x0000001514157221 */ /* 0x001fe20000000000 */
[----:B------:R-:W-:-:S04]  /*3390*/  PRMT R20, RZ, 0x7610, R20 ;  /* 0x00007610ff147816 */ /* 0x000fc80000000014 */
[----:B------:R0:W-:Y:S01]  /*33a0*/  @P0 STS [R106+0x4000], R21 ;  /* 0x004000156a000388 */ /* 0x0001e20000000800 */
[----:B------:R-:W-:Y:S01]  /*33b0*/  BAR.SYNC.DEFER_BLOCKING 0x0 ;  /* 0x0000000000007b1d */ /* 0x000fe20000010000 */
[----:B0-----:R-:W-:-:S05]  /*33c0*/  PRMT R21, RZ, 0x7610, R21 ;  /* 0x00007610ff157816 */ /* 0x001fca0000000015 */
[----:B------:R-:W2:Y:S04]  /*33d0*/  @P3 LDG.E.U16 R23, desc[UR16][R110.64] ;  /* 0x000000106e173981 */ /* 0x000ea8000c1e1500 */
[----:B------:R-:W3:Y:S04]  /*33e0*/  @P3 LDG.E.U16 R25, desc[UR16][R40.64] ;  /* 0x0000001028193981 */ /* 0x000ee8000c1e1500 */
[----:B------:R-:W4:Y:S04]  /*33f0*/  @P3 LDG.E.U16 R27, desc[UR16][R44.64] ;  /* 0x000000102c1b3981 */ /* 0x000f28000c1e1500 */
[----:B------:R-:W5:Y:S04]  /*3400*/  @P3 LDG.E.U16 R29, desc[UR16][R48.64] ;  /* 0x00000010301d3981 */ /* 0x000f68000c1e1500 */
        /* <DEDUP_REMOVED lines=27> */
[----:B------:R-:W5:Y:S01]  /*35c0*/  @P3 LDG.E.U16 R194, desc[UR16][R98.64] ;  /* 0x0000001062c23981 */ /* 0x000f62000c1e1500 */
[----:B------:R-:W-:Y:S01]  /*35d0*/  UIADD3 UR15, UPT, UPT, UR10, 0x80, URZ ;  /* 0x000000800a0f7890 */ /* 0x000fe2000fffe0ff */
[----:B------:R-:W-:Y:S01]  /*35e0*/  F2FP.BF16.F32.PACK_AB R4, R5, R4 ;  /* 0x000000040504723e */ /* 0x000fe200000010ff */
[----:B------:R-:W-:Y:S01]  /*35f0*/  UIADD3 UR70, UPT, UPT, UR70, -0x40, URZ ;  /* 0xffffffc046467890 */ /* 0x000fe2000fffe0ff */
[----:B------:R-:W0:Y:S01]  /*3600*/  LDS R178, [R107+0x4000] ;  /* 0x004000006bb27984 */ /* 0x000e220000000800 */
[----:B------:R-:W-:Y:S01]  /*3610*/  F2FP.BF16.F32.PACK_AB R5, R7, R6 ;  /* 0x000000060705723e */ /* 0x000fe200000010ff */
[----:B------:R-:W-:Y:S01]  /*3620*/  UIADD3 UR22, UPT, UPT, UR22, UR15, URZ ;  /* 0x0000000f16167290 */ /* 0x000fe2000fffe0ff */
[----:B------:R-:W-:Y:S01]  /*3630*/  F2FP.BF16.F32.PACK_AB R6, R9, R8 ;  /* 0x000000080906723e */ /* 0x000fe200000010ff */
[----:B------:R-:W-:Y:S01]  /*3640*/  BAR.SYNC.DEFER_BLOCKING 0x0 ;  /* 0x0000000000007b1d */ /* 0x000fe20000010000 */
[----:B------:R-:W-:Y:S01]  /*3650*/  F2FP.BF16.F32.PACK_AB R8, R13, R12 ;  /* 0x0000000c0d08723e */ /* 0x000fe200000010ff */
[----:B------:R-:W-:Y:S01]  /*3660*/  FADD R12, -R164, -INF ;  /* 0xff800000a40c7421 */ /* 0x000fe20000000100 */
[----:B------:R-:W-:Y:S01]  /*3670*/  ULEA UR71, UR71, UR22, 0x2 ;  /* 0x0000001647477291 */ /* 0x000fe2000f8e10ff */
[----:B------:R-:W-:-:S02]  /*3680*/  F2FP.BF16.F32.PACK_AB R7, R11, R10 ;  /* 0x0000000a0b07723e */ /* 0x000fc400000010ff */
[----:B------:R-:W-:Y:S02]  /*3690*/  F2FP.BF16.F32.PACK_AB R9, R15, R14 ;  /* 0x0000000e0f09723e */ /* 0x000fe400000010ff */
[----:B------:R-:W-:Y:S02]  /*36a0*/  F2FP.BF16.F32.PACK_AB R10, R17, R16 ;  /* 0x00000010110a723e */ /* 0x000fe400000010ff */
[----:B------:R-:W-:Y:S01]  /*36b0*/  F2FP.BF16.F32.PACK_AB R11, R19, R18 ;  /* 0x00000012130b723e */ /* 0x000fe200000010ff */
[----:B--2---:R-:W-:Y:S04]  /*36c0*/  STS.U16 [R104+UR9+0x4000], R23 ;  /* 0x0040001768007988 */ /* 0x004fe80008000409 */
[----:B---3--:R-:W-:Y:S04]  /*36d0*/  STS.U16 [R104+UR9+0x4400], R25 ;  /* 0x0044001968007988 */ /* 0x008fe80008000409 */
[----:B----4-:R-:W-:Y:S04]  /*36e0*/  STS.U16 [R104+UR9+0x4800], R27 ;  /* 0x0048001b68007988 */ /* 0x010fe80008000409 */
[----:B-----5:R-:W-:Y:S04]  /*36f0*/  STS.U16 [R104+UR9+0x4c00], R29 ;  /* 0x004c001d68007988 */ /* 0x020fe80008000409 */
[----:B------:R-:W-:Y:S04]  /*3700*/  STS.U16 [R104+UR9+0x5000], R31 ;  /* 0x0050001f68007988 */ /* 0x000fe80008000409 */
[----:B------:R-:W-:Y:S04]  /*3710*/  STS.U16 [R104+UR9+0x5400], R21 ;  /* 0x0054001568007988 */ /* 0x000fe80008000409 */
[----:B------:R-:W-:Y:S04]  /*3720*/  STS.U16 [R104+UR9+0x5800], R33 ;  /* 0x0058002168007988 */ /* 0x000fe80008000409 */
[----:B------:R-:W-:Y:S04]  /*3730*/  STS.U16 [R104+UR9+0x5c00], R35 ;  /* 0x005c002368007988 */ /* 0x000fe80008000409 */
[----:B------:R1:W-:Y:S04]  /*3740*/  STS.U16 [R104+UR9+0x6000], R179 ;  /* 0x006000b368007988 */ /* 0x0003e80008000409 */
[----:B------:R2:W-:Y:S04]  /*3750*/  STS.U16 [R104+UR9+0x6400], R181 ;  /* 0x006400b568007988 */ /* 0x0005e80008000409 */
[----:B------:R2:W-:Y:S01]  /*3760*/  STS.U16 [R104+UR9+0x6800], R183 ;  /* 0x006800b768007988 */ /* 0x0005e20008000409 */
[----:B-1----:R-:W-:-:S03]  /*3770*/  FMUL R179, R12, 1.4426950216293334961 ;  /* 0x3fb8aa3b0cb37820 */ /* 0x002fc60000400000 */
        /* <DEDUP_REMOVED lines=21> */
[----:B0-----:R-:W-:Y:S05]  /*38d0*/  @!P3 BRA `(.L_x_9) ;  /* 0x000000000008b947 */ /* 0x001fea0003800000 */
[----:B------:R0:W-:Y:S01]  /*38e0*/  STTM.16dp32bit_t0_t15.x8 tmem[UR71], R4 ;  /* 0x00000004000079ed */ /* 0x0001e20008980047 */
[----:B------:R0:W-:Y:S02]  /*38f0*/  STTM.16dp32bit_t16_t31.x8 tmem[UR71+0x8], R4 ;  /* 0x00000804000079ed */ /* 0x0001e400089a0047 */
.L_x_9:
[----:B------:R-:W1:Y:S02]  /*3900*/  FENCE.VIEW.ASYNC.T ;  /* 0x00000000000073c6 */ /* 0x000e640000000200 */
[----:B-1----:R-:W-:Y:S06]  /*3910*/  BAR.SYNC.DEFER_BLOCKING 0x0 ;  /* 0x0000000000007b1d */ /* 0x002fec0000010000 */
[----:B------:R-:W1:Y:S01]  /*3920*/  MUFU.EX2 R179, R179 ;  /* 0x000000b300b37308 */ /* 0x000e620000000800 */
[----:B0-2---:R-:W0:Y:S01]  /*3930*/  LDTM.16dp32bit_t0_t15.x32 R4, tmem[UR11] ;  /* 0x0000000b000479ee */ /* 0x005e220008a80000 */
[----:B------:R-:W2:Y:S01]  /*3940*/  LDTM.16dp32bit_t16_t31.x32 R4, tmem[UR11+0x20] ;  /* 0x0000200b000479ee */ /* 0x000ea20008aa0000 */
[----:B------:R-:W-:Y:S01]  /*3950*/  NOP ;  /* 0x0000000000007918 */ /* 0x000fe20000000000 */
[----:B------:R-:W-:Y:S05]  /*3960*/  @!P3 BRA `(.L_x_10) ;  /* 0x000000000088b947 */ /* 0x000fea0003800000 */
[C---:B012---:R-:W-:Y:S01]  /*3970*/  FMUL R4, R179.reuse, R4 ;  /* 0x00000004b3047220 */ /* 0x047fe20000400000 */
[C---:B------:R-:W-:Y:S01]  /*3980*/  FMUL R5, R179.reuse, R5 ;  /* 0x00000005b3057220 */ /* 0x040fe20000400000 */
        /* <DEDUP_REMOVED lines=29> */
[----:B------:R-:W-:-:S04]  /*3b60*/  FMUL R35, R179, R35 ;  /* 0x00000023b3237220 */ /* 0x000fc80000400000 */
[----:B------:R3:W-:Y:S01]  /*3b70*/  STTM.16dp32bit_t0_t15.x32 tmem[UR11], R4 ;  /* 0x00000004000079ed */ /* 0x0007e20008a8000b */
[----:B------:R3:W-:Y:S02]  /*3b80*/  STTM.16dp32bit_t16_t31.x32 tmem[UR11+0x20], R4 ;  /* 0x00002004000079ed */ /* 0x0007e40008aa000b */
.L_x_10:
[----:B--2---:R-:W2:Y:S02]  /*3b90*/  FENCE.VIEW.ASYNC.T ;  /* 0x00000000000073c6 */ /* 0x004ea40000000200 */
[----:B--2---:R-:W-:Y:S01]  /*3ba0*/  BAR.SYNC.DEFER_BLOCKING 0x0 ;  /* 0x0000000000007b1d */ /* 0x004fe20000010000 */
[----:B------:R-:W-:Y:S01]  /*3bb0*/  UISETP.GE.AND UP1, UPT, UR70, 0x1, UPT ;  /* 0x000000014600788c */ /* 0x000fe2000bf26270 */
[----:B-1----:R-:W-:-:S04]  /*3bc0*/  FADD R178, R179, R178 ;  /* 0x000000b2b3b27221 */ /* 0x002fc80000000000 */
[----:B------:R1:W-:Y:S06]  /*3bd0*/  MEMBAR.ALL.CTA ;  /* 0x0000000000007992 */ /* 0x0003ec0000008000 */
[----:B-1----:R-:W1:Y:S02]  /*3be0*/  FENCE.VIEW.ASYNC.S ;  /* 0x00000000000073c6 */ /* 0x002e640000000000 */
[----:B-1----:R-:W-:Y:S06]  /*3bf0*/  BAR.SYNC.DEFER_BLOCKING 0x0 ;  /* 0x0000000000007b1d */ /* 0x002fec0000010000 */
[----:B------:R-:W-:Y:S05]  /*3c00*/  @!P4 BRA `(.L_x_11) ;  /* 0x00000000007cc947 */ /* 0x000fea0003800000 */
[----:B------:R-:W-:Y:S01]  /*3c10*/  UIADD3 UR5, UPT, UPT, UR9, 0x4000, URZ ;  /* 0x0000400009057890 */ /* 0x000fe2000fffe0ff */
[----:B------:R-:W-:Y:S01]  /*3c20*/  UMOV UR4, URZ ;  /* 0x000000ff00047c82 */ /* 0x000fe20008000000 */
[----:B------:R-:W-:Y:S02]  /*3c30*/  UIADD3 UR6, UPT, UPT, UR10, 0x88, URZ ;  /* 0x000000880a067890 */ /* 0x000fe4000fffe0ff */
[----:B------:R-:W-:Y:S02]  /*3c40*/  USHF.R.U32.HI UR5, URZ, 0x4, UR5 ;  /* 0x00000004ff057899 */ /* 0x000fe40008011605 */
[----:B------:R-:W-:Y:S02]  /*3c50*/  UIADD3 UR18, UPT, UPT, UR10, 0x90, URZ ;  /* 0x000000900a127890 */ /* 0x000fe4000fffe0ff */
[----:B------:R-:W-:Y:S02]  /*3c60*/  USGXT.U32 UR20, UR5, 0xe ;  /* 0x0000000e0514789a */ /* 0x000fe40008000000 */
[----:B------:R-:W-:-:S02]  /*3c70*/  UIADD3 UR22, UPT, UPT, UR10, 0x98, URZ ;  /* 0x000000980a167890 */ /* 0x000fc4000fffe0ff */
[----:B------:R-:W-:Y:S01]  /*3c80*/  UIADD3 UR26, UP2, UPT, UR20, 0x2, URZ ;  /* 0x00000002141a7890 */ /* 0x000fe2000ff5e0ff */
[----:B------:R-:W-:Y:S01]  /*3c90*/  UMOV UR24, 0x0 ;  /* 0x0000000000187882 */ /* 0x000fe20000000000 */
[----:B------:R-:W-:Y:S02]  /*3ca0*/  UMOV UR25, 0x4200490 ;  /* 0x0420049000197882 */ /* 0x000fe40000000000 */
[----:B------:R-:W-:Y:S02]  /*3cb0*/  UIADD3.X UR27, UPT, UPT, UR4, 0x40004040, URZ, UP2, !UPT ;  /* 0x40004040041b7890 */ /* 0x000fe400097fe4ff */
[----:B------:R-:W-:Y:S02]  /*3cc0*/  UIADD3 UR30, UP2, UPT, UR26, 0x2, URZ ;  /* 0x000000021a1e7890 */ /* 0x000fe4000ff5e0ff */
[----:B------:R-:W-:Y:S02]  /*3cd0*/  UIADD3 UR34, UP3, UPT, UR26, 0x4, URZ ;  /* 0x000000041a227890 */ /* 0x000fe4000ff7e0ff */
[----:B------:R-:W-:-:S02]  /*3ce0*/  UIADD3.X UR31, UPT, UPT, UR27, URZ, URZ, UP2, !UPT ;  /* 0x000000ff1b1f7290 */ /* 0x000fc400097fe4ff */
[----:B------:R-:W-:Y:S01]  /*3cf0*/  UIADD3.X UR35, UPT, UPT, UR27, URZ, URZ, UP3, !UPT ;  /* 0x000000ff1b237290 */ /* 0x000fe20009ffe4ff */
[----:B------:R-:W-:Y:S01]  /*3d00*/  UMOV UR21, 0x40004040 ;  /* 0x4000404000157882 */ /* 0x000fe20000000000 */
[----:B------:R-:W-:Y:S01]  /*3d10*/  UMOV UR28, 0x0 ;  /* 0x00000000001c7882 */ /* 0x000fe20000000000 */
[----:B------:R-:W-:Y:S01]  /*3d20*/  UMOV UR29, 0x4200490 ;  /* 0x04200490001d7882 */ /* 0x000fe20000000000 */
[----:B------:R-:W-:Y:S01]  /*3d30*/  UMOV UR32, 0x0 ;  /* 0x0000000000207882 */ /* 0x000fe20000000000 */
[----:B------:R-:W-:Y:S01]  /*3d40*/  UMOV UR33, 0x4200490 ;  /* 0x0420049000217882 */ /* 0x000fe20000000000 */
[----:B------:R-:W-:Y:S01]  /*3d50*/  UMOV UR4, UR12 ;  /* 0x0000000c00047c82 */ /* 0x000fe20008000000 */
[----:B------:R-:W-:Y:S01]  /*3d60*/  UMOV UR5, URZ ;  /* 0x000000ff00057c82 */ /* 0x000fe20008000000 */
[----:B------:R1:W-:Y:S01]  /*3d70*/  UTCHMMA tmem[UR15], gdesc[UR20], tmem[UR10], tmem[UR24], idesc[UR25], UPT ;  /* 0x00ff18140f0079ea */ /* 0x0003e2000b80000a */
[----:B------:R-:W-:Y:S01]  /*3d80*/  UMOV UR36, 0x0 ;  /* 0x0000000000247882 */ /* 0x000fe20000000000 */
[----:B------:R-:W-:Y:S01]  /*3d90*/  UMOV UR37, 0x4200490 ;  /* 0x0420049000257882 */ /* 0x000fe20000000000 */
[----:B------:R1:W-:Y:S01]  /*3da0*/  UTCHMMA tmem[UR6], gdesc[UR26], tmem[UR10], tmem[UR28], idesc[UR29], UPT ;  /* 0x00ff1c1a060079ea */ /* 0x0003e2000b80000a */
[----:B------:R-:W-:Y:S01]  /*3db0*/  UMOV UR4, UR4 ;  /* 0x0000000400047c82 */ /* 0x000fe20008000000 */
[----:B------:R1:W-:Y:S01]  /*3dc0*/  UTCHMMA tmem[UR18], gdesc[UR30], tmem[UR10], tmem[UR32], idesc[UR33], UPT ;  /* 0x00ff201e120079ea */ /* 0x0003e2000b80000a */
[----:B------:R1:W-:Y:S01]  /*3dd0*/  UTCHMMA tmem[UR22], gdesc[UR34], tmem[UR10], tmem[UR36], idesc[UR37], UPT ;  /* 0x00ff2422160079ea */ /* 0x0003e2000b80000a */
[----:B------:R1:W-:Y:S01]  /*3de0*/  UTCBAR [UR4], URZ ;  /* 0x000000ff040073e9 */ /* 0x0003e200080000ff */
[----:B------:R-:W-:Y:S01]  /*3df0*/  NOP ;  /* 0x0000000000007918 */ /* 0x000fe20000000000 */
.L_x_11:
[----:B------:R-:W-:Y:S01]  /*3e00*/  FSEL R164, R164, -INF , P3 ;  /* 0xff800000a4a47808 */ /* 0x000fe20001800000 */
[----:B------:R-:W-:Y:S01]  /*3e10*/  UMOV UR53, URZ ;  /* 0x000000ff00357c82 */ /* 0x000fe20008000000 */
[----:B------:R-:W-:Y:S01]  /*3e20*/  FSEL R178, R178, 1, P3 ;  /* 0x3f800000b2b27808 */ /* 0x000fe20001800000 */
[----:B------:R-:W-:Y:S06]  /*3e30*/  BRA.U !UP1, `(.L_x_12) ;  /* 0x0000001d09b07547 */ /* 0x000fec000b800000 */
[----:B------:R-:W-:Y:S01]  /*3e40*/  USHF.R.U32.HI UR52, URZ, 0x4, UR9 ;  /* 0x00000004ff347899 */ /* 0x000fe20008011609 */
[----:B------:R-:W-:Y:S01]  /*3e50*/  IMAD.SHL.U32 R180, R165, 0x40, RZ ;  /* 0x00000040a5b47824 */ /* 0x000fe200078e00ff */
[----:B-1----:R-:W-:Y:S01]  /*3e60*/  UIADD3 UR18, UPT, UPT, UR9, 0xc000, URZ ;  /* 0x0000c00009127890 */ /* 0x002fe2000fffe0ff */
[----:B0--3--:R-:W-:Y:S01]  /*3e70*/  HFMA2 R20, -RZ, RZ, 0, 0 ;  /* 0x00000000ff147431 */ /* 0x009fe200000001ff */
[----:B------:R-:W-:Y:S01]  /*3e80*/  USGXT.U32 UR52, UR52, 0xe ;  /* 0x0000000e3434789a */ /* 0x000fe20008000000 */
[----:B------:R-:W-:Y:S01]  /*3e90*/  IMAD.MOV.U32 R21, RZ, RZ, R164 ;  /* 0x000000ffff157224 */ /* 0x000fe200078e00a4 */
[----:B------:R-:W-:Y:S01]  /*3ea0*/  USHF.R.U32.HI UR76, URZ, 0x4, UR18 ;  /* 0x00000004ff4c7899 */ /* 0x000fe20008011612 */
[----:B------:R-:W-:Y:S01]  /*3eb0*/  IMAD.MOV.U32 R181, RZ, RZ, R180 ;  /* 0x000000ffffb57224 */ /* 0x000fe200078e00b4 */
[----:B------:R-:W-:Y:S02]  /*3ec0*/  USHF.R.U32.HI UR54, URZ, 0x4, UR7 ;  /* 0x00000004ff367899 */ /* 0x000fe40008011607 */
[----:B------:R-:W-:Y:S01]  /*3ed0*/  UIADD3 UR18, UP2, UPT, UR52, 0x80, URZ ;  /* 0x0000008034127890 */ /* 0x000fe2000ff5e0ff */
[----:B------:R-:W-:Y:S01]  /*3ee0*/  UMOV UR7, URZ ;  /* 0x000000ff00077c82 */ /* 0x000fe20008000000 */
[----:B------:R-:W-:-:S02]  /*3ef0*/  USHF.L.U32 UR72, UR19, 0x6, URZ ;  /* 0x0000000613487899 */ /* 0x000fc400080006ff */
[----:B------:R-:W-:Y:S02]  /*3f00*/  USGXT.U32 UR54, UR54, 0xe ;  /* 0x0000000e3636789a */ /* 0x000fe40008000000 */
[----:B------:R-:W-:Y:S02]  /*3f10*/  UIADD3.X UR19, UPT, UPT, UR7, 0x40004040, URZ, UP2, !UPT ;  /* 0x4000404007137890 */ /* 0x000fe400097fe4ff */
[----:B------:R-:W-:Y:S01]  /*3f20*/  UIADD3 UR22, UP6, UPT, UR18, 0x80, URZ ;  /* 0x0000008012167890 */ /* 0x000fe2000ffde0ff */
[----:B------:R-:W-:Y:S01]  /*3f30*/  IMAD.U32 R179, RZ, RZ, UR72 ;  /* 0x00000048ffb37e24 */ /* 0x000fe2000f8e00ff */
[----:B------:R-:W-:Y:S02]  /*3f40*/  USGXT.U32 UR76, UR76, 0xe ;  /* 0x0000000e4c4c789a */ /* 0x000fe40008000000 */
[----:B------:R-:W-:Y:S02]  /*3f50*/  UIADD3 UR20, UP1, UPT, UR54, 0x2, URZ ;  /* 0x0000000236147890 */ /* 0x000fe4000ff3e0ff */
[----:B------:R-:W-:-:S02]  /*3f60*/  UIADD3.X UR23, UPT, UPT, UR19, URZ, URZ, UP6, !UPT ;  /* 0x000000ff13177290 */ /* 0x000fc4000b7fe4ff */
[----:B------:R-:W-:Y:S01]  /*3f70*/  UIADD3 UR34, UP6, UPT, UR76, 0x2, URZ ;  /* 0x000000024c227890 */ /* 0x000fe2000ffde0ff */
[----:B------:R-:W-:Y:S01]  /*3f80*/  UMOV UR4, URZ ;  /* 0x000000ff00047c82 */ /* 0x000fe20008000000 */
[----:B------:R-:W-:Y:S01]  /*3f90*/  UMOV UR5, URZ ;  /* 0x000000ff00057c82 */ /* 0x000fe20008000000 */
[----:B------:R-:W-:Y:S02]  /*3fa0*/  UIADD3.X UR21, UPT, UPT, UR4, 0x40004040, URZ, UP1, !UPT ;  /* 0x4000404004157890 */ /* 0x000fe40008ffe4ff */
[----:B------:R-:W-:Y:S02]  /*3fb0*/  UIADD3 UR26, UP2, UPT, UR18, 0x180, URZ ;  /* 0x00000180121a7890 */ /* 0x000fe4000ff5e0ff */
[----:B------:R-:W-:Y:S02]  /*3fc0*/  UIADD3 UR24, UP1, UPT, UR18, 0x100, URZ ;  /* 0x0000010012187890 */ /* 0x000fe4000ff3e0ff */
[----:B------:R-:W-:Y:S02]  /*3fd0*/  UIADD3 UR28, UP3, UPT, UR18, 0x200, URZ ;  /* 0x00000200121c7890 */ /* 0x000fe4000ff7e0ff */
[----:B------:R-:W-:-:S02]  /*3fe0*/  UIADD3 UR30, UP4, UPT, UR18, 0x280, URZ ;  /* 0x00000280121e7890 */ /* 0x000fc4000ff9e0ff */
[----:B------:R-:W-:Y:S02]  /*3ff0*/  UIADD3 UR32, UP5, UPT, UR18, 0x300, URZ ;  /* 0x0000030012207890 */ /* 0x000fe4000ffbe0ff */
[----:B------:R-:W-:Y:S02]  /*4000*/  UIADD3.X UR35, UPT, UPT, UR5, 0x40004040, URZ, UP6, !UPT ;  /* 0x4000404005237890 */ /* 0x000fe4000b7fe4ff */
[----:B------:R-:W-:Y:S01]  /*4010*/  UIADD3.X UR27, UPT, UPT, UR19, URZ, URZ, UP2, !UPT ;  /* 0x000000ff131b7290 */ /* 0x000fe200097fe4ff */
[----:B------:R-:W-:Y:S01]  /*4020*/  UMOV UR73, 0x1 ;  /* 0x0000000100497882 */ /* 0x000fe20000000000 */
[----:B------:R-:W-:Y:S01]  /*4030*/  UMOV UR6, URZ ;  /* 0x000000ff00067c82 */ /* 0x000fe20008000000 */
[----:B------:R-:W0:Y:S01]  /*4040*/  LDCU UR74, c[0x0][0x3a8] ;  /* 0x00007500ff4a77ac */ /* 0x000e220008000800 */
[----:B------:R-:W-:Y:S02]  /*4050*/  UIADD3.X UR25, UPT, UPT, UR19, URZ, URZ, UP1, !UPT ;  /* 0x000000ff13197290 */ /* 0x000fe40008ffe4ff */
[----:B------:R-:W-:-:S02]  /*4060*/  UIADD3.X UR29, UPT, UPT, UR19, URZ, URZ, UP3, !UPT ;  /* 0x000000ff131d7290 */ /* 0x000fc40009ffe4ff */
[----:B------:R-:W-:Y:S02]  /*4070*/  UIADD3.X UR31, UPT, UPT, UR19, URZ, URZ, UP4, !UPT ;  /* 0x000000ff131f7290 */ /* 0x000fe4000a7fe4ff */
[----:B------:R-:W-:Y:S02]  /*4080*/  UIADD3.X UR33, UPT, UPT, UR19, URZ, URZ, UP5, !UPT ;  /* 0x000000ff13217290 */ /* 0x000fe4000affe4ff */
[----:B------:R-:W-:Y:S02]  /*4090*/  UIADD3.64 UR36, UPT, UPT, UR20, 0x2, URZ ;  /* 0x0000000214247897 */ /* 0x000fe4000fffe0ff */
[----:B------:R-:W-:Y:S02]  /*40a0*/  UIADD3.64 UR38, UPT, UPT, UR20, 0x4, URZ ;  /* 0x0000000414267897 */ /* 0x000fe4000fffe0ff */
[----:B------:R-:W-:Y:S02]  /*40b0*/  UIADD3.64 UR40, UPT, UPT, UR20, 0x1fe, URZ ;  /* 0x000001fe14287897 */ /* 0x000fe4000fffe0ff */
[----:B------:R-:W-:-:S02]  /*40c0*/  UIADD3.64 UR42, UPT, UPT, UR20, 0x200, URZ ;  /* 0x00000200142a7897 */ /* 0x000fc4000fffe0ff */
[----:B------:R-:W-:Y:S02]  /*40d0*/  UIADD3.64 UR44, UPT, UPT, UR20, 0x202, URZ ;  /* 0x00000202142c7897 */ /* 0x000fe4000fffe0ff */
[----:B------:R-:W-:Y:S02]  /*40e0*/  UIADD3.64 UR46, UPT, UPT, UR20, 0x204, URZ ;  /* 0x00000204142e7897 */ /* 0x000fe4000fffe0ff */
[----:B------:R-:W-:Y:S02]  /*40f0*/  UIADD3.64 UR48, UPT, UPT, UR34, 0x2, URZ ;  /* 0x0000000222307897 */ /* 0x000fe4000fffe0ff */
[----:B------:R-:W-:Y:S02]  /*4100*/  UIADD3.64 UR50, UPT, UPT, UR34, 0x4, URZ ;  /* 0x0000000422327897 */ /* 0x000fe4000fffe0ff */
[----:B0-----:R-:W-:-:S11]  /*4110*/  UISETP.NE.U32.AND UP2, UPT, UR55, URZ, UPT ;  /* 0x000000ff3700728c */ /* 0x001fd6000bf45070 */
.L_x_17:
[----:B------:R-:W-:-:S04]  /*4120*/  IMAD.WIDE R4, R181, 0x2, R176 ;  /* 0x00000002b5047825 */ /* 0x000fc800078e02b0 */
[C---:B------:R-:W-:Y:S01]  /*4130*/  IMAD.WIDE R8, R181.reuse, 0x2, R158 ;  /* 0x00000002b5087825 */ /* 0x040fe200078e029e */
[----:B------:R0:W2:Y:S03]  /*4140*/  LDG.E.U16 R27, desc[UR16][R4.64] ;  /* 0x00000010041b7981 */ /* 0x0000a6000c1e1500 */
[C---:B------:R-:W-:Y:S01]  /*4150*/  IMAD.WIDE R12, R181.reuse, 0x2, R150 ;  /* 0x00000002b50c7825 */ /* 0x040fe200078e0296 */
[----:B------:R1:W3:Y:S03]  /*4160*/  LDG.E.U16 R35, desc[UR16][R8.64] ;  /* 0x0000001008237981 */ /* 0x0002e6000c1e1500 */
[C---:B------:R-:W-:Y:S01]  /*4170*/  IMAD.WIDE R16, R181.reuse, 0x2, R142 ;  /* 0x00000002b5107825 */ /* 0x040fe200078e028e */
[----:B------:R4:W5:Y:S03]  /*4180*/  LDG.E.U16 R185, desc[UR16][R12.64] ;  /* 0x000000100cb97981 */ /* 0x000966000c1e1500 */
        /* <DEDUP_REMOVED lines=8> */
[C---:B0-----:R-:W-:Y:S01]  /*4210*/  IMAD.WIDE R4, R181.reuse, 0x2, R174 ;  /* 0x00000002b5047825 */ /* 0x041fe200078e02ae */
[----:B------:R-:W5:Y:S03]  /*4220*/  LDG.E.U16 R193, desc[UR16][R18.64] ;  /* 0x0000001012c17981 */ /* 0x000f66000c1e1500 */
[C---:B-1----:R-:W-:Y:S01]  /*4230*/  IMAD.WIDE R8, R181.reuse, 0x2, R166 ;  /* 0x00000002b5087825 */ /* 0x042fe200078e02a6 */
[----:B------:R0:W5:Y:S03]  /*4240*/  LDG.E.U16 R26, desc[UR16][R4.64] ;  /* 0x00000010041a7981 */ /* 0x000166000c1e1500 */
[C---:B------:R-:W-:Y:S01]  /*4250*/  IMAD.WIDE R14, R181.reuse, 0x2, R148 ;  /* 0x00000002b50e7825 */ /* 0x040fe200078e0294 */
[----:B------:R1:W5:Y:S03]  /*4260*/  LDG.E.U16 R28, desc[UR16][R8.64] ;  /* 0x00000010081c7981 */ /* 0x000366000c1e1500 */
[C---:B----4-:R-:W-:Y:S01]  /*4270*/  IMAD.WIDE R12, R181.reuse, 0x2, R140 ;  /* 0x00000002b50c7825 */ /* 0x050fe200078e028c */
[----:B------:R-:W4:Y:S03]  /*4280*/  LDG.E.U16 R32, desc[UR16][R14.64] ;  /* 0x000000100e207981 */ /* 0x000f26000c1e1500 */
[C---:B------:R-:W-:Y:S01]  /*4290*/  IMAD.WIDE R16, R181.reuse, 0x2, R132 ;  /* 0x00000002b5107825 */ /* 0x040fe200078e0284 */
[----:B------:R0:W4:Y:S03]  /*42a0*/  LDG.E.U16 R34, desc[UR16][R12.64] ;  /* 0x000000100c227981 */ /* 0x000126000c1e1500 */
[C---:B------:R-:W-:Y:S01]  /*42b0*/  IMAD.WIDE R24, R181.reuse, 0x2, R116 ;  /* 0x00000002b5187825 */ /* 0x040fe200078e0274 */
[----:B------:R0:W4:Y:S03]  /*42c0*/  LDG.E.U16 R164, desc[UR16][R16.64] ;  /* 0x0000001010a47981 */ /* 0x000126000c1e1500 */
[----:B------:R-:W-:-:S02]  /*42d0*/  IMAD.WIDE R22, R181, 0x2, R124 ;  /* 0x00000002b5167825 */ /* 0x000fc400078e027c */
[----:B------:R-:W4:Y:S02]  /*42e0*/  LDG.E.U16 R24, desc[UR16][R24.64] ;  /* 0x0000001018187981 */ /* 0x000f24000c1e1500 */
[C---:B------:R-:W-:Y:S02]  /*42f0*/  IMAD.WIDE R10, R181.reuse, 0x2, R156 ;  /* 0x00000002b50a7825 */ /* 0x040fe400078e029c */
[----:B------:R1:W4:Y:S02]  /*4300*/  LDG.E.U16 R184, desc[UR16][R22.64] ;  /* 0x0000001016b87981 */ /* 0x000324000c1e1500 */
[C---:B------:R-:W-:Y:S02]  /*4310*/  IMAD.WIDE R6, R181.reuse, 0x2, R172 ;  /* 0x00000002b5067825 */ /* 0x040fe400078e02ac */
[----:B------:R-:W4:Y:S02]  /*4320*/  LDG.E.U16 R30, desc[UR16][R10.64] ;  /* 0x000000100a1e7981 */ /* 0x000f24000c1e1500 */
[----:B0-----:R-:W-:-:S02]  /*4330*/  IMAD.WIDE R4, R181, 0x2, R162 ;  /* 0x00000002b5047825 */ /* 0x001fc400078e02a2 */
[----:B------:R-:W4:Y:S02]  /*4340*/  LDG.E.U16 R29, desc[UR16][R6.64] ;  /* 0x00000010061d7981 */ /* 0x000f24000c1e1500 */
[C---:B-1----:R-:W-:Y:S02]  /*4350*/  IMAD.WIDE R8, R181.reuse, 0x2, R154 ;  /* 0x00000002b5087825 */ /* 0x042fe400078e029a */
[----:B------:R0:W4:Y:S02]  /*4360*/  LDG.E.U16 R33, desc[UR16][R4.64] ;  /* 0x0000001004217981 */ /* 0x000124000c1e1500 */
[C---:B------:R-:W-:Y:S02]  /*4370*/  IMAD.WIDE R12, R181.reuse, 0x2, R146 ;  /* 0x00000002b50c7825 */ /* 0x040fe400078e0292 */
[----:B------:R1:W4:Y:S02]  /*4380*/  LDG.E.U16 R183, desc[UR16][R8.64] ;  /* 0x0000001008b77981 */ /* 0x000324000c1e1500 */
[----:B------:R-:W-:-:S02]  /*4390*/  IMAD.WIDE R14, R181, 0x2, R138 ;  /* 0x00000002b50e7825 */ /* 0x000fc400078e028a */
[----:B------:R0:W4:Y:S02]  /*43a0*/  LDG.E.U16 R187, desc[UR16][R12.64] ;  /* 0x000000100cbb7981 */ /* 0x000124000c1e1500 */
[C---:B------:R-:W-:Y:S02]  /*43b0*/  IMAD.WIDE R18, R181.reuse, 0x2, R130 ;  /* 0x00000002b5127825 */ /* 0x040fe400078e0282 */
[----:B------:R0:W4:Y:S02]  /*43c0*/  LDG.E.U16 R191, desc[UR16][R14.64] ;  /* 0x000000100ebf7981 */ /* 0x000124000c1e1500 */
[C---:B------:R-:W-:Y:S02]  /*43d0*/  IMAD.WIDE R16, R181.reuse, 0x2, R122 ;  /* 0x00000002b5107825 */ /* 0x040fe400078e027a */
[----:B------:R-:W4:Y:S02]  /*43e0*/  LDG.E.U16 R25, desc[UR16][R18.64] ;  /* 0x0000001012197981 */ /* 0x000f24000c1e1500 */
[----:B------:R-:W-:-:S02]  /*43f0*/  IMAD.WIDE R22, R181, 0x2, R114 ;  /* 0x00000002b5167825 */ /* 0x000fc400078e0272 */
[----:B------:R1:W4:Y:S02]  /*4400*/  LDG.E.U16 R197, desc[UR16][R16.64] ;  /* 0x0000001010c57981 */ /* 0x000324000c1e1500 */
[C---:B0-----:R-:W-:Y:S02]  /*4410*/  IMAD.WIDE R4, R181.reuse, 0x2, R170 ;  /* 0x00000002b5047825 */ /* 0x041fe400078e02aa */
[----:B------:R-:W4:Y:S02]  /*4420*/  LDG.E.U16 R23, desc[UR16][R22.64] ;  /* 0x0000001016177981 */ /* 0x000f24000c1e1500 */
[C---:B------:R-:W-:Y:S02]  /*4430*/  IMAD.WIDE R6, R181.reuse, 0x2, R160 ;  /* 0x00000002b5067825 */ /* 0x040fe400078e02a0 */
[----:B------:R-:W4:Y:S02]  /*4440*/  LDG.E.U16 R4, desc[UR16][R4.64] ;  /* 0x0000001004047981 */ /* 0x000f24000c1e1500 */
[----:B------:R-:W-:-:S02]  /*4450*/  IMAD.WIDE R10, R181, 0x2, R152 ;  /* 0x00000002b50a7825 */ /* 0x000fc400078e0298 */
[----:B------:R-:W4:Y:S02]  /*4460*/  LDG.E.U16 R6, desc[UR16][R6.64] ;  /* 0x0000001006067981 */ /* 0x000f24000c1e1500 */
[C---:B-1----:R-:W-:Y:S02]  /*4470*/  IMAD.WIDE R8, R181.reuse, 0x2, R144 ;  /* 0x00000002b5087825 */ /* 0x042fe400078e0290 */
[----:B------:R-:W4:Y:S02]  /*4480*/  LDG.E.U16 R10, desc[UR16][R10.64] ;  /* 0x000000100a0a7981 */ /* 0x000f24000c1e1500 */
[C---:B------:R-:W-:Y:S02]  /*4490*/  IMAD.WIDE R12, R181.reuse, 0x2, R136 ;  /* 0x00000002b50c7825 */ /* 0x040fe400078e0288 */
[----:B------:R-:W4:Y:S02]  /*44a0*/  LDG.E.U16 R8, desc[UR16][R8.64] ;  /* 0x0000001008087981 */ /* 0x000f24000c1e1500 */
[----:B------:R-:W-:-:S02]  /*44b0*/  IMAD.WIDE R14, R181, 0x2, R128 ;  /* 0x00000002b50e7825 */ /* 0x000fc400078e0280 */
[----:B------:R-:W4:Y:S02]  /*44c0*/  LDG.E.U16 R12, desc[UR16][R12.64] ;  /* 0x000000100c0c7981 */ /* 0x000f24000c1e1500 */
[C---:B------:R-:W-:Y:S02]  /*44d0*/  IMAD.WIDE R16, R181.reuse, 0x2, R120 ;  /* 0x00000002b5107825 */ /* 0x040fe400078e0278 */
[----:B------:R-:W4:Y:S02]  /*44e0*/  LDG.E.U16 R14, desc[UR16][R14.64] ;  /* 0x000000100e0e7981 */ /* 0x000f24000c1e1500 */
[----:B------:R-:W-:Y:S02]  /*44f0*/  IMAD.WIDE R18, R181, 0x2, R112 ;  /* 0x00000002b5127825 */ /* 0x000fe400078e0270 */
[----:B------:R-:W4:Y:S04]  /*4500*/  LDG.E.U16 R16, desc[UR16][R16.64] ;  /* 0x0000001010107981 */ /* 0x000f28000c1e1500 */
[----:B------:R-:W4:Y:S01]  /*4510*/  LDG.E.U16 R18, desc[UR16][R18.64] ;  /* 0x0000001012127981 */ /* 0x000f22000c1e1500 */
[----:B------:R-:W-:-:S02]  /*4520*/  UMOV UR4, 0x1 ;  /* 0x0000000100047882 */ /* 0x000fc40000000000 */
[----:B------:R-:W-:-:S04]  /*4530*/  @!UP0 UIADD3 UR4, UPT, UPT, -UR4, 0x100000, URZ ;  /* 0x0010000004048890 */ /* 0x000fc8000fffe1ff */
[----:B------:R-:W-:Y:S02]  /*4540*/  @!UP0 USHF.L.U32 UR5, UR4, 0xb, URZ ;  /* 0x0000000b04058899 */ /* 0x000fe400080006ff */
[----:B------:R-:W-:Y:S01]  /*4550*/  @!UP0 USHF.L.U32 UR4, UR4, 0x1, URZ ;  /* 0x0000000104048899 */ /* 0x000fe200080006ff */
[----:B------:R-:W-:Y:S01]  /*4560*/  VOTEU.ALL UP1, P2 ;  /* 0x0000000000ff7886 */ /* 0x000fe20001020000 */
[----:B--2---:R0:W-:Y:S04]  /*4570*/  STS.U16 [R102+UR9+0x8000], R27 ;  /* 0x0080001b66007988 */ /* 0x0041e80008000409 */
[----:B---3--:R0:W-:Y:S04]  /*4580*/  STS.U16 [R102+UR9+0x8800], R35 ;  /* 0x0088002366007988 */ /* 0x0081e80008000409 */
[----:B-----5:R0:W-:Y:S04]  /*4590*/  STS.U16 [R102+UR9+0x8c00], R185 ;  /* 0x008c00b966007988 */ /* 0x0201e80008000409 */
[----:B------:R0:W-:Y:S04]  /*45a0*/  STS.U16 [R102+UR9+0x9000], R189 ;  /* 0x009000bd66007988 */ /* 0x0001e80008000409 */
[----:B------:R0:W-:Y:S04]  /*45b0*/  STS.U16 [R102+UR9+0x9c00], R199 ;  /* 0x009c00c766007988 */ /* 0x0001e80008000409 */
[----:B------:R0:W-:Y:S04]  /*45c0*/  STS.U16 [R102+UR9+0x9800], R195 ;  /* 0x009800c366007988 */ /* 0x0001e80008000409 */
[----:B------:R0:W-:Y:S04]  /*45d0*/  STS.U16 [R102+UR9+0x8400], R31 ;  /* 0x0084001f66007988 */ /* 0x0001e80008000409 */
[----:B------:R0:W-:Y:S04]  /*45e0*/  STS.U16 [R102+UR9+0x9400], R193 ;  /* 0x009400c166007988 */ /* 0x0001e80008000409 */
[----:B------:R0:W-:Y:S04]  /*45f0*/  STS.U16 [R101+UR9+0x8100], R26 ;  /* 0x0081001a65007988 */ /* 0x0001e80008000409 */
[----:B------:R0:W-:Y:S04]  /*4600*/  STS.U16 [R101+UR9+0x8500], R28 ;  /* 0x0085001c65007988 */ /* 0x0001e80008000409 */
        /* <DEDUP_REMOVED lines=22> */
[----:B------:R1:W-:Y:S06]  /*4770*/  MEMBAR.ALL.CTA ;  /* 0x0000000000007992 */ /* 0x0003ec0000008000 */
[----:B-1----:R-:W-:Y:S04]  /*4780*/  FENCE.VIEW.ASYNC.S ;  /* 0x00000000000073c6 */ /* 0x002fe80000000000 */
[----:B------:R-:W1:Y:S02]  /*4790*/  FENCE.VIEW.ASYNC.S ;  /* 0x00000000000073c6 */ /* 0x000e640000000000 */
[----:B-1----:R0:W1:Y:S02]  /*47a0*/  @!UP1 SYNCS.EXCH.64 URZ, [UR9+0x10010], UR4 ;  /* 0x0100100409ff95b2 */ /* 0x0020640008000100 */
[----:B-1----:R-:W-:Y:S06]  /*47b0*/  BAR.SYNC.DEFER_BLOCKING 0x0 ;  /* 0x0000000000007b1d */ /* 0x002fec0000010000 */
[----:B0-----:R-:W-:Y:S05]  /*47c0*/  BRA.U UP2, `(.L_x_13) ;  /* 0x0000000102747547 */ /* 0x001fea000b800000 */
[----:B------:R-:W-:Y:S01]  /*47d0*/  UMOV UR53, 0x40004040 ;  /* 0x4000404000357882 */ /* 0x000fe20000000000 */
[----:B------:R-:W-:Y:S01]  /*47e0*/  UMOV UR55, 0x40004040 ;  /* 0x4000404000377882 */ /* 0x000fe20000000000 */
[----:B------:R-:W-:Y:S01]  /*47f0*/  UMOV UR56, 0x0 ;  /* 0x0000000000387882 */ /* 0x000fe20000000000 */
[----:B------:R-:W-:Y:S01]  /*4800*/  UMOV UR57, 0x4108490 ;  /* 0x0410849000397882 */ /* 0x000fe20000000000 */
[----:B------:R-:W-:Y:S01]  /*4810*/  UIADD3 UR4, UPT, UPT, UR9, 0x10010, URZ ;  /* 0x0001001009047890 */ /* 0x000fe2000fffe0ff */
[----:B------:R0:W-:Y:S01]  /*4820*/  UTCHMMA gdesc[UR52], gdesc[UR54], tmem[UR13], tmem[UR56], idesc[UR57], !UPT ;  /* 0x00ff3836340075ea */ /* 0x0001e2000f80000d */
[----:B------:R-:W-:Y:S01]  /*4830*/  UMOV UR58, 0x0 ;  /* 0x00000000003a7882 */ /* 0x000fe20000000000 */
[----:B------:R-:W-:Y:S01]  /*4840*/  UMOV UR59, 0x4108490 ;  /* 0x04108490003b7882 */ /* 0x000fe20000000000 */
[----:B------:R-:W-:Y:S01]  /*4850*/  UMOV UR60, 0x0 ;  /* 0x00000000003c7882 */ /* 0x000fe20000000000 */
[----:B------:R-:W-:Y:S01]  /*4860*/  UMOV UR61, 0x4108490 ;  /* 0x04108490003d7882 */ /* 0x000fe20000000000 */
        /* <DEDUP_REMOVED lines=11> */
[----:B------:R-:W-:Y:S01]  /*4920*/  UMOV UR5, URZ ;  /* 0x000000ff00057c82 */ /* 0x000fe20008000000 */
[----:B------:R0:W-:Y:S01]  /*4930*/  UTCHMMA gdesc[UR26], gdesc[UR40], tmem[UR13], tmem[UR64], idesc[UR65], UPT ;  /* 0x00ff40281a0075ea */ /* 0x0001e2000b80000d */
[----:B------:R0:W-:Y:S01]  /*4940*/  UTCHMMA gdesc[UR28], gdesc[UR42], tmem[UR13], tmem[UR66], idesc[UR67], UPT ;  /* 0x00ff422a1c0075ea */ /* 0x0001e2000b80000d */
[----:B------:R-:W-:Y:S01]  /*4950*/  UMOV UR4, UR4 ;  /* 0x0000000400047c82 */ /* 0x000fe20008000000 */
[----:B------:R0:W-:Y:S01]  /*4960*/  UTCHMMA gdesc[UR30], gdesc[UR44], tmem[UR13], tmem[UR68], idesc[UR69], UPT ;  /* 0x00ff442c1e0075ea */ /* 0x0001e2000b80000d */
[----:B------:R0:W-:Y:S01]  /*4970*/  UTCHMMA gdesc[UR32], gdesc[UR46], tmem[UR13], tmem[UR56], idesc[UR57], UPT ;  /* 0x00ff382e200075ea */ /* 0x0001e2000b80000d */
[----:B------:R0:W-:Y:S01]  /*4980*/  UTCBAR [UR4], URZ ;  /* 0x000000ff040073e9 */ /* 0x0001e200080000ff */
[----:B------:R-:W-:Y:S01]  /*4990*/  NOP ;  /* 0x0000000000007918 */ /* 0x000fe20000000000 */
.L_x_13:
[----:B------:R-:W1:Y:S02]  /*49a0*/  SYNCS.PHASECHK.TRANS64.TRYWAIT P3, [UR9+0x10010], RZ ;  /* 0x010010ffff0075a7 */ /* 0x000e640008061109 */
[----:B-1----:R-:W-:Y:S05]  /*49b0*/  @!P3 BRA `(.L_x_14) ;  /* 0x0000002c0024b947 */ /* 0x002fea0003800000 */
.L_x_23:
[----:B------:R-:W-:Y:S01]  /*49c0*/  BAR.SYNC.DEFER_BLOCKING 0x0 ;  /* 0x0000000000007b1d */ /* 0x000fe20000010000 */
[----:B------:R-:W-:-:S05]  /*49d0*/  IMAD.U32 R20, R20, -0x80000000, RZ ;  /* 0x8000000014147824 */ /* 0x000fca00078e00ff */
[----:B------:R-:W-:Y:S01]  /*49e0*/  LDTM.16dp32bit_t0_t15.x16 R4, tmem[UR14] ;  /* 0x0000000e000479ee */ /* 0x000fe20008a00000 */
[----:B------:R-:W1:Y:S01]  /*49f0*/  LDTM.16dp32bit_t16_t31.x16 R4, tmem[UR14+0x10] ;  /* 0x0000100e000479ee */ /* 0x000e620008a20000 */
[----:B------:R-:W2:Y:S01]  /*4a00*/  @!P2 SYNCS.CCTL.IV [UR9+0x10010] ;  /* 0x01001000ff00a9b1 */ /* 0x000ea20008000009 */
[----:B------:R-:W-:Y:S01]  /*4a10*/  NOP ;  /* 0x0000000000007918 */ /* 0x000fe20000000000 */
[----:B-1----:R-:W-:Y:S01]  /*4a20*/  FMUL R22, R4, UR74 ;  /* 0x0000004a04167c20 */ /* 0x002fe20008400000 */
[----:B------:R-:W-:Y:S01]  /*4a30*/  FMUL R23, R5, UR74 ;  /* 0x0000004a05177c20 */ /* 0x000fe20008400000 */
[----:B------:R-:W-:Y:S01]  /*4a40*/  FMUL R24, R6, UR74 ;  /* 0x0000004a06187c20 */ /* 0x000fe20008400000 */
[----:B------:R-:W-:Y:S01]  /*4a50*/  FMUL R25, R7, UR74 ;  /* 0x0000004a07197c20 */ /* 0x000fe20008400000 */
[----:B------:R-:W-:-:S03]  /*4a60*/  FMUL R26, R8, UR74 ;  /* 0x0000004a081a7c20 */ /* 0x000fc60008400000 */
[----:B------:R-:W-:Y:S01]  /*4a70*/  FMNMX3 R24, R22, R23, R24, !PT ;  /* 0x0000001716187276 */ /* 0x000fe20007800018 */
[----:B------:R-:W-:Y:S01]  /*4a80*/  FMUL R22, R9, UR74 ;  /* 0x0000004a09167c20 */ /* 0x000fe20008400000 */
[----:B------:R-:W-:Y:S02]  /*4a90*/  FMUL R23, R10, UR74 ;  /* 0x0000004a0a177c20 */ /* 0x000fe40008400000 */
[----:B------:R-:W-:Y:S01]  /*4aa0*/  FMNMX3 R26, R24, R25, R26, !PT ;  /* 0x00000019181a7276 */ /* 0x000fe2000780001a */
[----:B------:R-:W-:Y:S01]  /*4ab0*/  FMUL R24, R11, UR74 ;  /* 0x0000004a0b187c20 */ /* 0x000fe20008400000 */
[----:B------:R-:W-:Y:S02]  /*4ac0*/  FMUL R25, R12, UR74 ;  /* 0x0000004a0c197c20 */ /* 0x000fe40008400000 */
[----:B------:R-:W-:Y:S01]  /*4ad0*/  FMNMX3 R26, R26, R22, R23, !PT ;  /* 0x000000161a1a7276 */ /* 0x000fe20007800017 */
[----:B------:R-:W-:Y:S01]  /*4ae0*/  FMUL R22, R13, UR74 ;  /* 0x0000004a0d167c20 */ /* 0x000fe20008400000 */
[----:B------:R-:W-:-:S02]  /*4af0*/  FMUL R23, R14, UR74 ;  /* 0x0000004a0e177c20 */ /* 0x000fc40008400000 */
        /* <DEDUP_REMOVED lines=8> */
[----:B------:R-:W-:-:S02]  /*4b80*/  IMAD.WIDE R26, R179, 0x2, R40 ;  /* 0x00000002b31a7825 */ /* 0x000fc400078e0228 */
[----:B------:R-:W-:-:S04]  /*4b90*/  FMNMX3 R23, R25, R22, R23, !PT ;  /* 0x0000001619177276 */ /* 0x000fc80007800017 */
[----:B------:R-:W-:-:S05]  /*4ba0*/  FMNMX R23, R24, R23, !PT ;  /* 0x0000001718177209 */ /* 0x000fca0007800000 */
[----:B------:R-:W1:Y:S02]  /*4bb0*/  SHFL.BFLY PT, R22, R23, 0x10, 0x1f ;  /* 0x0e001f0017167f89 */ /* 0x000e6400000e0000 */
[----:B-1----:R-:W-:-:S05]  /*4bc0*/  FMNMX R22, R23, R22, !PT ;  /* 0x0000001617167209 */ /* 0x002fca0007800000 */
[----:B--2---:R-:W-:Y:S01]  /*4bd0*/  @!P5 STS [R105+0x8000], R22 ;  /* 0x008000166900d388 */ /* 0x004fe20000000800 */
[----:B------:R-:W-:Y:S06]  /*4be0*/  BAR.SYNC.DEFER_BLOCKING 0x0 ;  /* 0x0000000000007b1d */ /* 0x000fec0000010000 */
[----:B------:R-:W1:Y:S04]  /*4bf0*/  @!P6 LDS R165, [R106+0x8000] ;  /* 0x008000006aa5e984 */ /* 0x000e680000000800 */
[----:B-1----:R-:W1:Y:S02]  /*4c00*/  SHFL.BFLY PT, R24, R165, 0x1, 0x1f ;  /* 0x0c201f00a5187f89 */ /* 0x002e6400000e0000 */
[----:B-1----:R-:W-:-:S05]  /*4c10*/  FMNMX R25, R165, R24, !PT ;  /* 0x00000018a5197209 */ /* 0x002fca0007800000 */
[----:B------:R-:W-:Y:S01]  /*4c20*/  @P0 STS [R106+0x8000], R25 ;  /* 0x008000196a000388 */ /* 0x000fe20000000800 */
[----:B------:R-:W-:Y:S06]  /*4c30*/  BAR.SYNC.DEFER_BLOCKING 0x0 ;  /* 0x0000000000007b1d */ /* 0x000fec0000010000 */
[----:B------:R-:W1:Y:S02]  /*4c40*/  LDS R164, [R107+0x8000] ;  /* 0x008000006ba47984 */ /* 0x000e640000000800 */
[----:B-1----:R-:W-:-:S05]  /*4c50*/  FMNMX R164, R164, R21, !PT ;  /* 0x00000015a4a47209 */ /* 0x002fca0007800000 */
[--C-:B------:R-:W-:Y:S01]  /*4c60*/  FFMA R4, R4, UR74, -R164.reuse ;  /* 0x0000004a04047c23 */ /* 0x100fe200080008a4 */
[--C-:B------:R-:W-:Y:S01]  /*4c70*/  FFMA R6, R6, UR74, -R164.reuse ;  /* 0x0000004a06067c23 */ /* 0x100fe200080008a4 */
[--C-:B------:R-:W-:Y:S01]  /*4c80*/  FFMA R7, R7, UR74, -R164.reuse ;  /* 0x0000004a07077c23 */ /* 0x100fe200080008a4 */
[--C-:B------:R-:W-:Y:S01]  /*4c90*/  FFMA R8, R8, UR74, -R164.reuse ;  /* 0x0000004a08087c23 */ /* 0x100fe200080008a4 */
[----:B------:R-:W-:Y:S01]  /*4ca0*/  FMUL R24, R4, 1.4426950216293334961 ;  /* 0x3fb8aa3b04187820 */ /* 0x000fe20000400000 */
[--C-:B------:R-:W-:Y:S01]  /*4cb0*/  FFMA R4, R5, UR74, -R164.reuse ;  /* 0x0000004a05047c23 */ /* 0x100fe200080008a4 */
[----:B------:R-:W-:Y:S01]  /*4cc0*/  FMUL R6, R6, 1.4426950216293334961 ;  /* 0x3fb8aa3b06067820 */ /* 0x000fe20000400000 */
[----:B------:R-:W-:Y:S01]  /*4cd0*/  FMUL R23, R7, 1.4426950216293334961 ;  /* 0x3fb8aa3b07177820 */ /* 0x000fe20000400000 */
[----:B------:R-:W-:Y:S01]  /*4ce0*/  MUFU.EX2 R5, R24 ;  /* 0x0000001800057308 */ /* 0x000fe20000000800 */
[----:B------:R-:W-:Y:S01]  /*4cf0*/  FMUL R4, R4, 1.4426950216293334961 ;  /* 0x3fb8aa3b04047820 */ /* 0x000fe20000400000 */
[----:B------:R-:W-:Y:S01]  /*4d00*/  FMUL R8, R8, 1.4426950216293334961 ;  /* 0x3fb8aa3b08087820 */ /* 0x000fe20000400000 */
[--C-:B------:R-:W-:Y:S01]  /*4d10*/  FFMA R9, R9, UR74, -R164.reuse ;  /* 0x0000004a09097c23 */ /* 0x100fe200080008a4 */
[--C-:B------:R-:W-:Y:S01]  /*4d20*/  FFMA R10, R10, UR74, -R164.reuse ;  /* 0x0000004a0a0a7c23 */ /* 0x100fe200080008a4 */
[--C-:B------:R-:W-:Y:S01]  /*4d30*/  FFMA R11, R11, UR74, -R164.reuse ;  /* 0x0000004a0b0b7c23 */ /* 0x100fe200080008a4 */
[--C-:B------:R-:W-:Y:S01]  /*4d40*/  FFMA R12, R12, UR74, -R164.reuse ;  /* 0x0000004a0c0c7c23 */ /* 0x100fe200080008a4 */
[----:B------:R-:W-:Y:S01]  /*4d50*/  FMUL R9, R9, 1.4426950216293334961 ;  /* 0x3fb8aa3b09097820 */ /* 0x000fe20000400000 */
[----:B------:R-:W1:Y:S01]  /*4d60*/  MUFU.EX2 R4, R4 ;  /* 0x0000000400047308 */ /* 0x000e620000000800 */
[----:B------:R-:W-:Y:S01]  /*4d70*/  FMUL R7, R10, 1.4426950216293334961 ;  /* 0x3fb8aa3b0a077820 */ /* 0x000fe20000400000 */
[----:B------:R-:W-:Y:S01]  /*4d80*/  FMUL R10, R11, 1.4426950216293334961 ;  /* 0x3fb8aa3b0b0a7820 */ /* 0x000fe20000400000 */
[--C-:B------:R-:W-:Y:S01]  /*4d90*/  FFMA R13, R13, UR74, -R164.reuse ;  /* 0x0000004a0d0d7c23 */ /* 0x100fe200080008a4 */
[----:B------:R-:W-:Y:S01]  /*4da0*/  FMUL R11, R12, 1.4426950216293334961 ;  /* 0x3fb8aa3b0c0b7820 */ /* 0x000fe20000400000 */
[--C-:B------:R-:W-:Y:S01]  /*4db0*/  FFMA R14, R14, UR74, -R164.reuse ;  /* 0x0000004a0e0e7c23 */ /* 0x100fe200080008a4 */
[--C-:B------:R-:W-:Y:S01]  /*4dc0*/  FFMA R15, R15, UR74, -R164.reuse ;  /* 0x0000004a0f0f7c23 */ /* 0x100fe200080008a4 */
[--C-:B------:R-:W-:Y:S01]  /*4dd0*/  FFMA R16, R16, UR74, -R164.reuse ;  /* 0x0000004a10107c23 */ /* 0x100fe200080008a4 */
[----:B------:R-:W2:Y:S01]  /*4de0*/  MUFU.EX2 R6, R6 ;  /* 0x0000000600067308 */ /* 0x000ea20000000800 */
[----:B------:R-:W-:Y:S01]  /*4df0*/  FMUL R12, R13, 1.4426950216293334961 ;  /* 0x3fb8aa3b0d0c7820 */ /* 0x000fe20000400000 */
[----:B------:R-:W-:Y:S01]  /*4e00*/  FMUL R13, R14, 1.4426950216293334961 ;  /* 0x3fb8aa3b0e0d7820 */ /* 0x000fe20000400000 */
[----:B------:R-:W-:Y:S01]  /*4e10*/  FMUL R14, R15, 1.4426950216293334961 ;  /* 0x3fb8aa3b0f0e7820 */ /* 0x000fe20000400000 */
[----:B------:R-:W-:Y:S01]  /*4e20*/  FMUL R15, R16, 1.4426950216293334961 ;  /* 0x3fb8aa3b100f7820 */ /* 0x000fe20000400000 */
[--C-:B------:R-:W-:Y:S01]  /*4e30*/  FFMA R17, R17, UR74, -R164.reuse ;  /* 0x0000004a11117c23 */ /* 0x100fe200080008a4 */
[--C-:B------:R-:W-:Y:S01]  /*4e40*/  FFMA R18, R18, UR74, -R164.reuse ;  /* 0x0000004a12127c23 */ /* 0x100fe200080008a4 */
[----:B------:R-:W-:Y:S01]  /*4e50*/  FFMA R19, R19, UR74, -R164 ;  /* 0x0000004a13137c23 */ /* 0x000fe200080008a4 */
[----:B------:R-:W3:Y:S01]  /*4e60*/  MUFU.EX2 R23, R23 ;  /* 0x0000001700177308 */ /* 0x000ee20000000800 */
[----:B-1----:R-:W-:-:S07]  /*4e70*/  FADD R25, R5, R4 ;  /* 0x0000000405197221 */ /* 0x002fce0000000000 */
[----:B------:R-:W1:Y:S01]  /*4e80*/  MUFU.EX2 R8, R8 ;  /* 0x0000000800087308 */ /* 0x000e620000000800 */
[----:B--2---:R-:W-:-:S07]  /*4e90*/  FADD R22, R6, R25 ;  /* 0x0000001906167221 */ /* 0x004fce0000000000 */
[----:B------:R-:W2:Y:S01]  /*4ea0*/  MUFU.EX2 R9, R9 ;  /* 0x0000000900097308 */ /* 0x000ea20000000800 */
[----:B---3--:R-:W-:-:S07]  /*4eb0*/  FADD R25, R23, R22 ;  /* 0x0000001617197221 */ /* 0x008fce0000000000 */
[----:B------:R-:W3:Y:S01]  /*4ec0*/  MUFU.EX2 R7, R7 ;  /* 0x0000000700077308 */ /* 0x000ee20000000800 */
[----:B-1----:R-:W-:-:S07]  /*4ed0*/  FADD R16, R8, R25 ;  /* 0x0000001908107221 */ /* 0x002fce0000000000 */
[----:B------:R-:W1:Y:S01]  /*4ee0*/  MUFU.EX2 R10, R10 ;  /* 0x0000000a000a7308 */ /* 0x000e620000000800 */
[----:B--2---:R-:W-:Y:S01]  /*4ef0*/  FADD R22, R9, R16 ;  /* 0x0000001009167221 */ /* 0x004fe20000000000 */
[----:B------:R-:W-:-:S06]  /*4f00*/  FMUL R16, R17, 1.4426950216293334961 ;  /* 0x3fb8aa3b11107820 */ /* 0x000fcc0000400000 */
[----:B------:R-:W2:Y:S01]  /*4f10*/  MUFU.EX2 R11, R11 ;  /* 0x0000000b000b7308 */ /* 0x000ea20000000800 */
[----:B---3--:R-:W-:-:S07]  /*4f20*/  FADD R17, R7, R22 ;  /* 0x0000001607117221 */ /* 0x008fce0000000000 */
[----:B------:R-:W3:Y:S01]  /*4f30*/  MUFU.EX2 R12, R12 ;  /* 0x0000000c000c7308 */ /* 0x000ee20000000800 */
[----:B-1----:R-:W-:Y:S01]  /*4f40*/  FADD R22, R10, R17 ;  /* 0x000000110a167221 */ /* 0x002fe20000000000 */
[----:B------:R-:W-:Y:S01]  /*4f50*/  FMUL R17, R18, 1.4426950216293334961 ;  /* 0x3fb8aa3b12117820 */ /* 0x000fe20000400000 */
[----:B------:R-:W-:-:S05]  /*4f60*/  FMUL R18, R19, 1.4426950216293334961 ;  /* 0x3fb8aa3b13127820 */ /* 0x000fca0000400000 */
[----:B------:R-:W1:Y:S01]  /*4f70*/  MUFU.EX2 R13, R13 ;  /* 0x0000000d000d7308 */ /* 0x000e620000000800 */
[----:B--2---:R-:W-:-:S07]  /*4f80*/  FADD R25, R11, R22 ;  /* 0x000000160b197221 */ /* 0x004fce0000000000 */
[----:B------:R-:W2:Y:S01]  /*4f90*/  MUFU.EX2 R14, R14 ;  /* 0x0000000e000e7308 */ /* 0x000ea20000000800 */
[----:B---3--:R-:W-:-:S07]  /*4fa0*/  FADD R22, R12, R25 ;  /* 0x000000190c167221 */ /* 0x008fce0000000000 */
[----:B------:R-:W3:Y:S01]  /*4fb0*/  MUFU.EX2 R15, R15 ;  /* 0x0000000f000f7308 */ /* 0x000ee20000000800 */
[----:B-1----:R-:W-:-:S07]  /*4fc0*/  FADD R19, R13, R22 ;  /* 0x000000160d137221 */ /* 0x002fce0000000000 */
[----:B------:R-:W1:Y:S01]  /*4fd0*/  MUFU.EX2 R16, R16 ;  /* 0x0000001000107308 */ /* 0x000e620000000800 */
[----:B--2---:R-:W-:-:S07]  /*4fe0*/  FADD R22, R14, R19 ;  /* 0x000000130e167221 */ /* 0x004fce0000000000 */
[----:B------:R-:W2:Y:S01]  /*4ff0*/  MUFU.EX2 R17, R17 ;  /* 0x0000001100117308 */ /* 0x000ea20000000800 */
[----:B---3--:R-:W-:-:S07]  /*5000*/  FADD R19, R15, R22 ;  /* 0x000000160f137221 */ /* 0x008fce0000000000 */
[----:B------:R-:W3:Y:S01]  /*5010*/  MUFU.EX2 R18, R18 ;  /* 0x0000001200127308 */ /* 0x000ee20000000800 */
[----:B-1----:R-:W-:-:S04]  /*5020*/  FADD R22, R16, R19 ;  /* 0x0000001310167221 */ /* 0x002fc80000000000 */
[----:B--2---:R-:W-:-:S04]  /*5030*/  FADD R19, R17, R22 ;  /* 0x0000001611137221 */ /* 0x004fc80000000000 */
[----:B---3--:R-:W-:-:S05]  /*5040*/  FADD R19, R18, R19 ;  /* 0x0000001312137221 */ /* 0x008fca0000000000 */
[----:B------:R-:W1:Y:S02]  /*5050*/  SHFL.BFLY PT, R22, R19, 0x10, 0x1f ;  /* 0x0e001f0013167f89 */ /* 0x000e6400000e0000 */
[----:B-1----:R-:W-:Y:S01]  /*5060*/  FADD R22, R19, R22 ;  /* 0x0000001613167221 */ /* 0x002fe20000000000 */
[----:B------:R-:W-:Y:S06]  /*5070*/  BAR.SYNC.DEFER_BLOCKING 0x0 ;  /* 0x0000000000007b1d */ /* 0x000fec0000010000 */
[----:B------:R-:W-:Y:S02]  /*5080*/  @!P5 STS [R105+0x8000], R22 ;  /* 0x008000166900d388 */ /* 0x000fe40000000800 */
[----:B------:R-:W-:Y:S06]  /*5090*/  BAR.SYNC.DEFER_BLOCKING 0x0 ;  /* 0x0000000000007b1d */ /* 0x000fec0000010000 */
[----:B------:R-:W1:Y:S04]  /*50a0*/  @!P6 LDS R182, [R106+0x8000] ;  /* 0x008000006ab6e984 */ /* 0x000e680000000800 */
[----:B-1----:R-:W1:Y:S02]  /*50b0*/  SHFL.BFLY PT, R25, R182, 0x1, 0x1f ;  /* 0x0c201f00b6197f89 */ /* 0x002e6400000e0000 */
[----:B-1----:R-:W-:Y:S01]  /*50c0*/  FADD R29, R182, R25 ;  /* 0x00000019b61d7221 */ /* 0x002fe20000000000 */
[----:B------:R-:W-:-:S04]  /*50d0*/  IMAD.WIDE R24, R179, 0x2, R110 ;  /* 0x00000002b3187825 */ /* 0x000fc800078e026e */
[----:B------:R1:W-:Y:S01]  /*50e0*/  @P0 STS [R106+0x8000], R29 ;  /* 0x0080001d6a000388 */ /* 0x0003e20000000800 */
[----:B------:R-:W-:Y:S06]  /*50f0*/  BAR.SYNC.DEFER_BLOCKING 0x0 ;  /* 0x0000000000007b1d */ /* 0x000fec0000010000 */
[----:B------:R1:W2:Y:S01]  /*5100*/  LDS R183, [R107+0x8000] ;  /* 0x008000006bb77984 */ /* 0x0002a20000000800 */
[----:B------:R-:W3:Y:S02]  /*5110*/  SYNCS.PHASECHK.TRANS64.TRYWAIT P3, [UR12], R20 ;  /* 0x00000014ff0075a7 */ /* 0x000ee4000806110c */
[----:B-123--:R-:W-:Y:S05]  /*5120*/  @!P3 BRA `(.L_x_15) ;  /* 0x000000240054b947 */ /* 0x00efea0003800000 */
.L_x_24:
[C---:B------:R-:W-:Y:S01]  /*5130*/  IMAD.WIDE R30, R179.reuse, 0x2, R44 ;  /* 0x00000002b31e7825 */ /* 0x040fe200078e022c */
[----:B------:R-:W2:Y:S03]  /*5140*/  LDG.E.U16 R19, desc[UR16][R24.64] ;  /* 0x0000001018137981 */ /* 0x000ea6000c1e1500 */
[C---:B------:R-:W-:Y:S01]  /*5150*/  IMAD.WIDE R186, R179.reuse, 0x2, R60 ;  /* 0x00000002b3ba7825 */ /* 0x040fe200078e023c */
[----:B------:R1:W3:Y:S03]  /*5160*/  LDG.E.U16 R191, desc[UR16][R30.64] ;  /* 0x000000101ebf7981 */ /* 0x0002e6000c1e1500 */
[C---:B------:R-:W-:Y:S01]  /*5170*/  IMAD.WIDE R188, R179.reuse, 0x2, R64 ;  /* 0x00000002b3bc7825 */ /* 0x040fe200078e0240 */
[----:B------:R-:W4:Y:S03]  /*5180*/  LDG.E.U16 R203, desc[UR16][R186.64] ;  /* 0x00000010bacb7981 */ /* 0x000f26000c1e1500 */
[C---:B------:R-:W-:Y:S01]  /*5190*/  IMAD.WIDE R32, R179.reuse, 0x2, R48 ;  /* 0x00000002b3207825 */ /* 0x040fe200078e0230 */
[----:B------:R5:W4:Y:S03]  /*51a0*/  LDG.E.U16 R205, desc[UR16][R188.64] ;  /* 0x00000010bccd7981 */ /* 0x000b26000c1e1500 */
[C---:B------:R-:W-:Y:S01]  /*51b0*/  IMAD.WIDE R34, R179.reuse, 0x2, R52 ;  /* 0x00000002b3227825 */ /* 0x040fe200078e0234 */
[----:B------:R0:W4:Y:S03]  /*51c0*/  LDG.E.U16 R29, desc[UR16][R26.64] ;  /* 0x000000101a1d7981 */ /* 0x000126000c1e1500 */
[C---:B------:R-:W-:Y:S01]  /*51d0*/  IMAD.WIDE R184, R179.reuse, 0x2, R56 ;  /* 0x00000002b3b87825 */ /* 0x040fe200078e0238 */
[----:B------:R-:W4:Y:S03]  /*51e0*/  LDG.E.U16 R195, desc[UR16][R32.64] ;  /* 0x0000001020c37981 */ /* 0x000f26000c1e1500 */
[C---:B------:R-:W-:Y:S01]  /*51f0*/  IMAD.WIDE R192, R179.reuse, 0x2, R72 ;  /* 0x00000002b3c07825 */ /* 0x040fe200078e0248 */
[----:B------:R-:W4:Y:S03]  /*5200*/  LDG.E.U16 R199, desc[UR16][R34.64] ;  /* 0x0000001022c77981 */ /* 0x000f26000c1e1500 */
[C---:B------:R-:W-:Y:S01]  /*5210*/  IMAD.WIDE R196, R179.reuse, 0x2, R76 ;  /* 0x00000002b3c47825 */ /* 0x040fe200078e024c */
[----:B------:R0:W4:Y:S03]  /*5220*/  LDG.E.U16 R201, desc[UR16][R184.64] ;  /* 0x00000010b8c97981 */ /* 0x000126000c1e1500 */
[C---:B-1----:R-:W-:Y:S01]  /*5230*/  IMAD.WIDE R30, R179.reuse, 0x2, R84 ;  /* 0x00000002b31e7825 */ /* 0x042fe200078e0254 */
[----:B------:R-:W4:Y:S03]  /*5240*/  LDG.E.U16 R217, desc[UR16][R192.64] ;  /* 0x00000010c0d97981 */ /* 0x000f26000c1e1500 */
[C---:B-----5:R-:W-:Y:S01]  /*5250*/  IMAD.WIDE R188, R179.reuse, 0x2, R42 ;  /* 0x00000002b3bc7825 */ /* 0x060fe200078e022a */
[----:B------:R1:W5:Y:S03]  /*5260*/  LDG.E.U16 R219, desc[UR16][R196.64] ;  /* 0x00000010c4db7981 */ /* 0x000366000c1e1500 */
[C---:B------:R-:W-:Y:S01]  /*5270*/  IMAD.WIDE R186, R179.reuse, 0x2, R46 ;  /* 0x00000002b3ba7825 */ /* 0x040fe200078e022e */
[----:B------:R1:W5:Y:S03]  /*5280*/  LDG.E.U16 R221, desc[UR16][R30.64] ;  /* 0x000000101edd7981 */ /* 0x000366000c1e1500 */
[C---:B0-----:R-:W-:Y:S01]  /*5290*/  IMAD.WIDE R26, R179.reuse, 0x2, R68 ;  /* 0x00000002b31a7825 */ /* 0x041fe200078e0244 */
[----:B------:R-:W5:Y:S03]  /*52a0*/  LDG.E.U16 R22, desc[UR16][R188.64] ;  /* 0x00000010bc167981 */ /* 0x000f66000c1e1500 */
[C---:B------:R-:W-:Y:S01]  /*52b0*/  IMAD.WIDE R24, R179.reuse, 0x2, R108 ;  /* 0x00000002b3187825 */ /* 0x040fe200078e026c */
[----:B------:R0:W5:Y:S03]  /*52c0*/  LDG.E.U16 R28, desc[UR16][R186.64] ;  /* 0x00000010ba1c7981 */ /* 0x000166000c1e1500 */
[C---:B------:R-:W-:Y:S01]  /*52d0*/  IMAD.WIDE R184, R179.reuse, 0x2, R50 ;  /* 0x00000002b3b87825 */ /* 0x040fe200078e0232 */
[----:B------:R0:W5:Y:S03]  /*52e0*/  LDG.E.U16 R207, desc[UR16][R26.64] ;  /* 0x000000101acf7981 */ /* 0x000166000c1e1500 */
[C---:B------:R-:W-:Y:S01]  /*52f0*/  IMAD.WIDE R34, R179.reuse, 0x2, R54 ;  /* 0x00000002b3227825 */ /* 0x040fe200078e0236 */
[----:B------:R0:W5:Y:S03]  /*5300*/  LDG.E.U16 R20, desc[UR16][R24.64] ;  /* 0x0000001018147981 */ /* 0x000166000c1e1500 */
[C---:B------:R-:W-:Y:S01]  /*5310*/  IMAD.WIDE R32, R179.reuse, 0x2, R58 ;  /* 0x00000002b3207825 */ /* 0x040fe200078e023a */
[----:B------:R-:W5:Y:S03]  /*5320*/  LDG.E.U16 R190, desc[UR16][R184.64] ;  /* 0x00000010b8be7981 */ /* 0x000f66000c1e1500 */
[C---:B------:R-:W-:Y:S01]  /*5330*/  IMAD.WIDE R208, R179.reuse, 0x2, R80 ;  /* 0x00000002b3d07825 */ /* 0x040fe200078e0250 */
[----:B------:R-:W5:Y:S03]  /*5340*/  LDG.E.U16 R194, desc[UR16][R34.64] ;  /* 0x0000001022c27981 */ /* 0x000f66000c1e1500 */
[C---:B------:R-:W-:Y:S01]  /*5350*/  IMAD.WIDE R210, R179.reuse, 0x2, R88 ;  /* 0x00000002b3d27825 */ /* 0x040fe200078e0258 */
[----:B------:R0:W5:Y:S03]  /*5360*/  LDG.E.U16 R198, desc[UR16][R32.64] ;  /* 0x0000001020c67981 */ /* 0x000166000c1e1500 */
[C---:B------:R-:W-:Y:S01]  /*5370*/  IMAD.WIDE R212, R179.reuse, 0x2, R92 ;  /* 0x00000002b3d47825 */ /* 0x040fe200078e025c */
[----:B------:R-:W5:Y:S03]  /*5380*/  LDG.E.U16 R209, desc[UR16][R208.64] ;  /* 0x00000010d0d17981 */ /* 0x000f66000c1e1500 */
[C---:B------:R-:W-:Y:S01]  /*5390*/  IMAD.WIDE R214, R179.reuse, 0x2, R96 ;  /* 0x00000002b3d67825 */ /* 0x040fe200078e0260 */
[----:B------:R-:W5:Y:S03]  /*53a0*/  LDG.E.U16 R211, desc[UR16][R210.64] ;  /* 0x00000010d2d37981 */ /* 0x000f66000c1e1500 */
[C---:B-1----:R-:W-:Y:S01]  /*53b0*/  IMAD.WIDE R196, R179.reuse, 0x2, R62 ;  /* 0x00000002b3c47825 */ /* 0x042fe200078e023e */
[----:B------:R-:W5:Y:S03]  /*53c0*/  LDG.E.U16 R213, desc[UR16][R212.64] ;  /* 0x00000010d4d57981 */ /* 0x000f66000c1e1500 */
[C---:B------:R-:W-:Y:S01]  /*53d0*/  IMAD.WIDE R192, R179.reuse, 0x2, R66 ;  /* 0x00000002b3c07825 */ /* 0x040fe200078e0242 */
[----:B------:R-:W5:Y:S03]  /*53e0*/  LDG.E.U16 R215, desc[UR16][R214.64] ;  /* 0x00000010d6d77981 */ /* 0x000f66000c1e1500 */
[C---:B------:R-:W-:Y:S01]  /*53f0*/  IMAD.WIDE R30, R179.reuse, 0x2, R70 ;  /* 0x00000002b31e7825 */ /* 0x040fe200078e0246 */
[----:B------:R-:W5:Y:S03]  /*5400*/  LDG.E.U16 R196, desc[UR16][R196.64] ;  /* 0x00000010c4c47981 */ /* 0x000f66000c1e1500 */
[C---:B0-----:R-:W-:Y:S01]  /*5410*/  IMAD.WIDE R186, R179.reuse, 0x2, R94 ;  /* 0x00000002b3ba7825 */ /* 0x041fe200078e025e */
[----:B------:R-:W5:Y:S03]  /*5420*/  LDG.E.U16 R192, desc[UR16][R192.64] ;  /* 0x00000010c0c07981 */ /* 0x000f66000c1e1500 */
[C---:B------:R-:W-:Y:S01]  /*5430*/  IMAD.WIDE R188, R179.reuse, 0x2, R98 ;  /* 0x00000002b3bc7825 */ /* 0x040fe200078e0262 */
        /* <DEDUP_REMOVED lines=9> */
[----:B------:R-:W-:Y:S01]  /*54d0*/  IMAD.WIDE R184, R179, 0x2, R90 ;  /* 0x00000002b3b87825 */ /* 0x000fe200078e025a */
[----:B------:R-:W5:Y:S04]  /*54e0*/  LDG.E.U16 R206, desc[UR16][R34.64] ;  /* 0x0000001022ce7981 */ /* 0x000f68000c1e1500 */
[----:B------:R0:W5:Y:S04]  /*54f0*/  LDG.E.U16 R208, desc[UR16][R184.64] ;  /* 0x00000010b8d07981 */ /* 0x000168000c1e1500 */
[----:B------:R-:W5:Y:S01]  /*5500*/  LDG.E.U16 R188, desc[UR16][R188.64] ;  /* 0x00000010bcbc7981 */ /* 0x000f62000c1e1500 */
[----:B------:R-:W-:-:S02]  /*5510*/  F2FP.BF16.F32.PACK_AB R4, R4, R5 ;  /* 0x000000050404723e */ /* 0x000fc400000010ff */
[----:B------:R-:W-:Y:S02]  /*5520*/  F2FP.BF16.F32.PACK_AB R5, R23, R6 ;  /* 0x000000061705723e */ /* 0x000fe400000010ff */
[----:B------:R-:W-:Y:S02]  /*5530*/  F2FP.BF16.F32.PACK_AB R6, R9, R8 ;  /* 0x000000080906723e */ /* 0x000fe400000010ff */
[----:B------:R-:W-:Y:S02]  /*5540*/  F2FP.BF16.F32.PACK_AB R7, R10, R7 ;  /* 0x000000070a07723e */ /* 0x000fe400000010ff */
[----:B------:R-:W-:Y:S02]  /*5550*/  F2FP.BF16.F32.PACK_AB R8, R12, R11 ;  /* 0x0000000b0c08723e */ /* 0x000fe400000010ff */
[----:B------:R-:W-:Y:S02]  /*5560*/  F2FP.BF16.F32.PACK_AB R9, R14, R13 ;  /* 0x0000000d0e09723e */ /* 0x000fe400000010ff */
[----:B------:R-:W-:-:S02]  /*5570*/  F2FP.BF16.F32.PACK_AB R10, R16, R15 ;  /* 0x0000000f100a723e */ /* 0x000fc400000010ff */
[----:B------:R-:W-:Y:S01]  /*5580*/  F2FP.BF16.F32.PACK_AB R11, R18, R17 ;  /* 0x00000011120b723e */ /* 0x000fe200000010ff */
[----:B0-----:R-:W-:-:S03]  /*5590*/  FADD R184, -R164, R21 ;  /* 0x00000015a4b87221 */ /* 0x001fc60000000100 */
[----:B------:R-:W-:Y:S01]  /*55a0*/  STTM.16dp32bit_t0_t15.x8 tmem[UR71], R4 ;  /* 0x00000004000079ed */ /* 0x000fe20008980047 */
[----:B------:R-:W-:Y:S01]  /*55b0*/  STTM.16dp32bit_t16_t31.x8 tmem[UR71+0x8], R4 ;  /* 0x00000804000079ed */ /* 0x000fe200089a0047 */
[----:B------:R-:W-:-:S06]  /*55c0*/  FMUL R184, R184, 1.4426950216293334961 ;  /* 0x3fb8aa3bb8b87820 */ /* 0x000fcc0000400000 */
[----:B------:R-:W0:Y:S01]  /*55d0*/  MUFU.EX2 R184, R184 ;  /* 0x000000b800b87308 */ /* 0x000e220000000800 */
[----:B------:R-:W-:Y:S01]  /*55e0*/  ULEA UR12, UR73, UR9, 0x3 ;  /* 0x00000009490c7291 */ /* 0x000fe2000f8e18ff */
[----:B------:R-:W-:-:S03]  /*55f0*/  UMOV UR53, UR6 ;  /* 0x0000000600357c82 */ /* 0x000fc60008000000 */
[----:B------:R-:W-:Y:S01]  /*5600*/  UIADD3 UR12, UPT, UPT, UR12, 0x10000, URZ ;  /* 0x000100000c0c7890 */ /* 0x000fe2000fffe0ff */
[----:B--2---:R-:W-:Y:S04]  /*5610*/  STS.U16 [R104+UR9+0xc000], R19 ;  /* 0x00c0001368007988 */ /* 0x004fe80008000409 */
[----:B---3--:R-:W-:Y:S04]  /*5620*/  STS.U16 [R104+UR9+0xc800], R191 ;  /* 0x00c800bf68007988 */ /* 0x008fe80008000409 */
[----:B----4-:R-:W-:Y:S04]  /*5630*/  STS.U16 [R104+UR9+0xd800], R203 ;  /* 0x00d800cb68007988 */ /* 0x010fe80008000409 */
[----:B------:R-:W-:Y:S04]  /*5640*/  STS.U16 [R104+UR9+0xdc00], R205 ;  /* 0x00dc00cd68007988 */ /* 0x000fe80008000409 */
[----:B------:R-:W-:Y:S04]  /*5650*/  STS.U16 [R104+UR9+0xc400], R29 ;  /* 0x00c4001d68007988 */ /* 0x000fe80008000409 */
[----:B------:R-:W-:Y:S04]  /*5660*/  STS.U16 [R104+UR9+0xcc00], R195 ;  /* 0x00cc00c368007988 */ /* 0x000fe80008000409 */
[----:B------:R-:W-:Y:S04]  /*5670*/  STS.U16 [R104+UR9+0xd000], R199 ;  /* 0x00d000c768007988 */ /* 0x000fe80008000409 */
[----:B------:R-:W-:Y:S04]  /*5680*/  STS.U16 [R104+UR9+0xd400], R201 ;  /* 0x00d400c968007988 */ /* 0x000fe80008000409 */
[----:B------:R-:W-:Y:S04]  /*5690*/  STS.U16 [R104+UR9+0xe400], R217 ;  /* 0x00e400d968007988 */ /* 0x000fe80008000409 */
[----:B-----5:R-:W-:Y:S04]  /*56a0*/  STS.U16 [R104+UR9+0xe800], R219 ;  /* 0x00e800db68007988 */ /* 0x020fe80008000409 */
[----:B------:R-:W-:Y:S04]  /*56b0*/  STS.U16 [R104+UR9+0xf000], R221 ;  /* 0x00f000dd68007988 */ /* 0x000fe80008000409 */
        /* <DEDUP_REMOVED lines=21> */
[----:B------:R-:W3:Y:S02]  /*5810*/  FENCE.VIEW.ASYNC.T ;  /* 0x00000000000073c6 */ /* 0x000ee40000000200 */
[----:B---3--:R-:W-:Y:S06]  /*5820*/  BAR.SYNC.DEFER_BLOCKING 0x0 ;  /* 0x0000000000007b1d */ /* 0x008fec0000010000 */
[----:B-1----:R-:W-:Y:S01]  /*5830*/  LDTM.16dp32bit_t0_t15.x32 R4, tmem[UR11] ;  /* 0x0000000b000479ee */ /* 0x002fe20008a80000 */
[----:B------:R-:W0:Y:S01]  /*5840*/  LDTM.16dp32bit_t16_t31.x32 R4, tmem[UR11+0x20] ;  /* 0x0000200b000479ee */ /* 0x000e220008aa0000 */
[----:B------:R-:W-:Y:S01]  /*5850*/  NOP ;  /* 0x0000000000007918 */ /* 0x000fe20000000000 */
[C---:B0-----:R-:W-:Y:S01]  /*5860*/  FMUL R4, R184.reuse, R4 ;  /* 0x00000004b8047220 */ /* 0x041fe20000400000 */
        /* <DEDUP_REMOVED lines=32> */
[----:B------:R2:W-:Y:S01]  /*5a70*/  STTM.16dp32bit_t16_t31.x32 tmem[UR11+0x20], R4 ;  /* 0x00002004000079ed */ /* 0x0005e20008aa000b */
[----:B------:R-:W0:Y:S02]  /*5a80*/  FENCE.VIEW.ASYNC.T ;  /* 0x00000000000073c6 */ /* 0x000e240000000200 */
[----:B0-----:R-:W-:Y:S06]  /*5a90*/  BAR.SYNC.DEFER_BLOCKING 0x0 ;  /* 0x0000000000007b1d */ /* 0x001fec0000010000 */
[----:B------:R0:W-:Y:S06]  /*5aa0*/  MEMBAR.ALL.CTA ;  /* 0x0000000000007992 */ /* 0x0001ec0000008000 */
[----:B0-----:R-:W0:Y:S02]  /*5ab0*/  FENCE.VIEW.ASYNC.S ;  /* 0x00000000000073c6 */ /* 0x001e240000000000 */
[----:B0-----:R-:W-:Y:S06]  /*5ac0*/  BAR.SYNC.DEFER_BLOCKING 0x0 ;  /* 0x0000000000007b1d */ /* 0x001fec0000010000 */
[----:B------:R-:W-:Y:S05]  /*5ad0*/  BRA.U UP2, `(.L_x_16) ;  /* 0x0000000102547547 */ /* 0x000fea000b800000 */
[----:B------:R-:W-:Y:S02]  /*5ae0*/  UIADD3 UR55, UPT, UPT, UR10, 0x88, URZ ;  /* 0x000000880a377890 */ /* 0x000fe4000fffe0ff */
[----:B------:R-:W-:Y:S02]  /*5af0*/  UIADD3 UR64, UPT, UPT, UR10, 0x90, URZ ;  /* 0x000000900a407890 */ /* 0x000fe4000fffe0ff */
[----:B------:R-:W-:Y:S01]  /*5b00*/  UIADD3 UR65, UPT, UPT, UR10, 0x98, URZ ;  /* 0x000000980a417890 */ /* 0x000fe2000fffe0ff */
[----:B------:R-:W-:Y:S01]  /*5b10*/  UMOV UR60, 0x0 ;  /* 0x00000000003c7882 */ /* 0x000fe20000000000 */
[----:B------:R-:W-:Y:S01]  /*5b20*/  UMOV UR61, 0x4200490 ;  /* 0x04200490003d7882 */ /* 0x000fe20000000000 */
        /* <DEDUP_REMOVED lines=16> */
.L_x_16:
[----:B------:R-:W-:Y:S01]  /*5c30*/  UIADD3 UR73, UPT, UPT, UR73, 0x1, URZ ;  /* 0x0000000149497890 */ /* 0x000fe2000fffe0ff */
[----:B------:R-:W-:Y:S01]  /*5c40*/  FFMA R178, R184, R178, R183 ;  /* 0x000000b2b8b27223 */ /* 0x000fe200000000b7 */
[----:B------:R-:W-:Y:S01]  /*5c50*/  UIADD3 UR7, UPT, UPT, UR7, 0x40, URZ ;  /* 0x0000004007077890 */ /* 0x000fe2000fffe0ff */
[----:B------:R-:W-:Y:S01]  /*5c60*/  IADD3 R179, PT, PT, R179, UR72, RZ ;  /* 0x00000048b3b37c10 */ /* 0x000fe2000fffe0ff */
[----:B------:R-:W-:Y:S01]  /*5c70*/  UISETP.GT.AND UP1, UPT, UR73, 0x1, UPT ;  /* 0x000000014900788c */ /* 0x000fe2000bf24270 */
[----:B------:R-:W-:Y:S02]  /*5c80*/  IMAD.IADD R181, R180, 0x1, R181 ;  /* 0x00000001b4b57824 */ /* 0x000fe400078e02b5 */
[----:B--2---:R-:W-:Y:S01]  /*5c90*/  IMAD.U32 R20, RZ, RZ, UR53 ;  /* 0x00000035ff147e24 */ /* 0x004fe2000f8e00ff */
[----:B0-----:R-:W-:Y:S01]  /*5ca0*/  USEL UR6, URZ, 0x1, !UP1 ;  /* 0x00000001ff067887 */ /* 0x001fe2000c800000 */
[----:B------:R-:W-:Y:S01]  /*5cb0*/  IMAD.MOV.U32 R21, RZ, RZ, R164 ;  /* 0x000000ffff157224 */ /* 0x000fe200078e00a4 */
[----:B------:R-:W-:-:S02]  /*5cc0*/  USEL UR73, UR73, URZ, !UP1 ;  /* 0x000000ff49497287 */ /* 0x000fc4000c800000 */
[----:B------:R-:W-:Y:S02]  /*5cd0*/  UISETP.GE.AND UP1, UPT, UR7, UR70, UPT ;  /* 0x000000460700728c */ /* 0x000fe4000bf26270 */
[----:B------:R-:W-:-:S07]  /*5ce0*/  ULOP3.LUT UR6, UR53, UR6, URZ, 0x3c, !UPT ;  /* 0x0000000635067292 */ /* 0x000fce000f8e3cff */
[----:B------:R-:W-:Y:S05]  /*5cf0*/  BRA.U !UP1, `(.L_x_17) ;  /* 0xffffffe509087547 */ /* 0x000fea000b83ffff */
.L_x_12:
[----:B-1----:R-:W1:Y:S01]  /*5d00*/  LDCU UR4, c[0x0][0x3f0] ;  /* 0x00007e00ff0477ac */ /* 0x002e620008000800 */
[----:B0--3--:R-:W-:Y:S01]  /*5d10*/  SHF.L.U32 R4, R38, 0x8, RZ ;  /* 0x0000000826047819 */ /* 0x009fe200000006ff */
[C---:B------:R-:W-:Y:S01]  /*5d20*/  FMUL R39, R178.reuse, 8388608 ;  /* 0x4b000000b2277820 */ /* 0x040fe20000400000 */
[----:B------:R-:W-:Y:S02]  /*5d30*/  FSETP.GEU.AND P4, PT, R178, 1.175494350822287508e-38, PT ;  /* 0x00800000b200780b */ /* 0x000fe40003f8e000 */
[----:B------:R-:W-:Y:S02]  /*5d40*/  LOP3.LUT R5, R4, 0x1000, RZ, 0xc0, !PT ;  /* 0x0000100004057812 */ /* 0x000fe400078ec0ff */
[----:B------:R-:W-:Y:S02]  /*5d50*/  LOP3.LUT R4, R38, 0x80, RZ, 0xc0, !PT ;  /* 0x0000008026047812 */ /* 0x000fe400078ec0ff */
[----:B------:R-:W-:Y:S01]  /*5d60*/  FSETP.GT.AND P3, PT, |R178|, 8.50705917302346158658e+37, PT ;  /* 0x7e800000b200780b */ /* 0x000fe20003f64200 */
[----:B------:R-:W-:Y:S01]  /*5d70*/  VIADD R5, R5, UR9 ;  /* 0x0000000905057c36 */ /* 0x000fe20008000000 */
[----:B------:R-:W-:-:S03]  /*5d80*/  SHF.R.U32.HI R42, RZ, 0x2, R38 ;  /* 0x00000002ff2a7819 */ /* 0x000fc60000011626 */
[----:B------:R-:W-:Y:S01]  /*5d90*/  IMAD R40, R4, 0x40, R5 ;  /* 0x0000004004287824 */ /* 0x000fe200078e0205 */
[----:B-1----:R-:W-:-:S09]  /*5da0*/  UISETP.GE.AND UP0, UPT, UR4, 0x1, UPT ;  /* 0x000000010400788c */ /* 0x002fd2000bf06270 */
[----:B------:R-:W-:Y:S05]  /*5db0*/  BRA.U !UP0, `(.L_x_18) ;  /* 0x0000000108107547 */ /* 0x000fea000b800000 */
[----:B------:R-:W-:-:S06]  /*5dc0*/  USHF.L.U32 UR53, UR53, 0x1f, URZ ;  /* 0x0000001f35357899 */ /* 0x000fcc00080006ff */
[----:B------:R-:W-:-:S04]  /*5dd0*/  IMAD.U32 R4, RZ, RZ, UR53 ;  /* 0x00000035ff047e24 */ /* 0x000fc8000f8e00ff */
[----:B------:R-:W0:Y:S02]  /*5de0*/  SYNCS.PHASECHK.TRANS64.TRYWAIT P0, [UR12], R4 ;  /* 0x00000004ff0075a7 */ /* 0x000e24000800110c */
[----:B0-----:R-:W-:Y:S05]  /*5df0*/  @!P0 BRA `(.L_x_19) ;  /* 0x00000018002c8947 */ /* 0x001fea0003800000 */
.L_x_18:
[----:B------:R-:W-:Y:S01]  /*5e00*/  BAR.SYNC.DEFER_BLOCKING 0x0 ;  /* 0x0000000000007b1d */ /* 0x000fe20000010000 */
[----:B------:R-:W-:Y:S01]  /*5e10*/  FSEL R52, R39, R178, !P4 ;  /* 0x000000b227347208 */ /* 0x000fe20006000000 */
[----:B------:R-:W-:Y:S01]  /*5e20*/  IMAD.MOV.U32 R44, RZ, RZ, 0x3dc6b27f ;  /* 0x3dc6b27fff2c7424 */ /* 0x000fe200078e00ff */
[----:B------:R-:W-:Y:S01]  /*5e30*/  LEA R41, R3, R40, 0x4 ;  /* 0x0000002803297211 */ /* 0x000fe200078e20ff */
[----:B------:R-:W-:Y:S01]  /*5e40*/  IMAD.SHL.U32 R40, R38, 0x10, RZ ;  /* 0x0000001026287824 */ /* 0x000fe200078e00ff */
[----:B------:R-:W-:Y:S01]  /*5e50*/  FSETP.GEU.AND P0, PT, |R178|, 1.175494350822287508e-38, PT ;  /* 0x00800000b200780b */ /* 0x000fe20003f0e200 */
[----:B------:R-:W-:Y:S01]  /*5e60*/  VIADD R3, R52, 0xc0cafb0d ;  /* 0xc0cafb0d34037836 */ /* 0x000fe20000000000 */
[----:B------:R-:W-:Y:S01]  /*5e70*/  LOP3.LUT R39, R42, 0x38, RZ, 0xc0, !PT ;  /* 0x000000382a277812 */ /* 0x000fe200078ec0ff */
[----:B------:R-:W-:Y:S01]  /*5e80*/  @P3 FMUL R178, R178, 0.25 ;  /* 0x3e800000b2b23820 */ /* 0x000fe20000400000 */
[----:B------:R-:W-:Y:S01]  /*5e90*/  IMAD R42, R0, 0x8, R41 ;  /* 0x00000008002a7824 */ /* 0x000fe200078e0229 */
[----:B------:R-:W-:Y:S01]  /*5ea0*/  FSEL R0, RZ, -23, P4 ;  /* 0xc1b80000ff007808 */ /* 0x000fe20002000000 */
[----:B------:R-:W0:Y:S01]  /*5eb0*/  LDC R76, c[0x0][0x3e8] ;  /* 0x0000fa00ff4c7b82 */ /* 0x000e220000000800 */
[----:B------:R-:W-:Y:S01]  /*5ec0*/  LOP3.LUT R3, R3, 0xff800000, RZ, 0xc0, !PT ;  /* 0xff80000003037812 */ /* 0x000fe200078ec0ff */
[----:B------:R-:W1:Y:S01]  /*5ed0*/  LDCU.64 UR4, c[0x0][0x3e0] ;  /* 0x00007c00ff0477ac */ /* 0x000e620008000a00 */
[----:B------:R-:W-:-:S02]  /*5ee0*/  LOP3.LUT R38, R39, 0x1f, R38, 0xf8, !PT ;  /* 0x0000001f27267812 */ /* 0x000fc400078ef826 */
[----:B------:R-:W-:Y:S01]  /*5ef0*/  LOP3.LUT R40, R40, 0x30, RZ, 0xc0, !PT ;  /* 0x0000003028287812 */ /* 0x000fe200078ec0ff */
[----:B------:R-:W-:Y:S01]  /*5f00*/  IMAD.IADD R39, R52, 0x1, -R3 ;  /* 0x0000000134277824 */ /* 0x000fe200078e0a03 */
[----:B------:R-:W-:Y:S01]  /*5f10*/  I2FP.F32.S32 R3, R3 ;  /* 0x0000000300037245 */ /* 0x000fe20000201400 */
[----:B------:R-:W-:Y:S01]  /*5f20*/  @!P0 FMUL R178, R178, 16777216 ;  /* 0x4b800000b2b28820 */ /* 0x000fe20000400000 */
[----:B------:R-:W-:Y:S01]  /*5f30*/  SHF.L.U32 R41, R38, 0x3, RZ ;  /* 0x0000000326297819 */ /* 0x000fe200000006ff */
[----:B------:R-:W-:Y:S01]  /*5f40*/  FADD R39, R39, -1 ;  /* 0xbf80000027277421 */ /* 0x000fe20000000000 */
[----:B------:R-:W2:Y:S01]  /*5f50*/  LDC.64 R82, c[0x0][0x398] ;  /* 0x0000e600ff527b82 */ /* 0x000ea20000000a00 */
[----:B------:R-:W-:Y:S01]  /*5f60*/  FFMA.FTZ R0, R3, 1.1920928955078125e-07, R0 ;  /* 0x3400000003007823 */ /* 0x000fe20000010000 */
[----:B------:R-:W-:Y:S01]  /*5f70*/  LOP3.LUT R41, R41, 0xc0, RZ, 0xc0, !PT ;  /* 0x000000c029297812 */ /* 0x000fe200078ec0ff */
[----:B------:R-:W3:Y:S01]  /*5f80*/  MUFU.RCP R3, R178 ;  /* 0x000000b200037308 */ /* 0x000ee20000001000 */
[----:B------:R-:W-:-:S02]  /*5f90*/  LEA R84, R2, UR9, 0x4 ;  /* 0x0000000902547c11 */ /* 0x000fc4000f8e20ff */
[----:B------:R-:W-:Y:S01]  /*5fa0*/  IADD3 R88, PT, PT, R41, UR9, R40 ;  /* 0x0000000929587c10 */ /* 0x000fe2000fffe028 */
[C---:B------:R-:W-:Y:S01]  /*5fb0*/  FFMA.FTZ R40, R39.reuse, R44, -0.16845393180847167969 ;  /* 0xbe2c7f3027287423 */ /* 0x040fe2000001002c */
[----:B------:R-:W4:Y:S02]  /*5fc0*/  @!P2 SYNCS.CCTL.IV [UR9+0x10000] ;  /* 0x01000000ff00a9b1 */ /* 0x000f240008000009 */
[----:B----4-:R-:W-:Y:S01]  /*5fd0*/  BAR.SYNC.DEFER_BLOCKING 0x0 ;  /* 0x0000000000007b1d */ /* 0x010fe20000010000 */
[----:B-1----:R-:W-:Y:S01]  /*5fe0*/  UIMAD UR4, UR8, UR4, URZ ;  /* 0x00000004080472a4 */ /* 0x002fe2000f8e02ff */
[C---:B------:R-:W-:Y:S01]  /*5ff0*/  FFMA.FTZ R40, R39.reuse, R40, 0.1716887056827545166 ;  /* 0x3e2fcf2a27287423 */ /* 0x040fe20000010028 */
[----:B------:R-:W-:Y:S01]  /*6000*/  SHF.L.U32 R38, R38, 0x4, RZ ;  /* 0x0000000426267819 */ /* 0x000fe200000006ff */
[----:B0-----:R-:W-:Y:S01]  /*6010*/  IMAD R36, R36, R76, RZ ;  /* 0x0000004c24247224 */ /* 0x001fe200078e02ff */
[----:B------:R-:W-:Y:S01]  /*6020*/  USHF.L.U32 UR6, UR4, 0x1, URZ ;  /* 0x0000000104067899 */ /* 0x000fe200080006ff */
[C---:B------:R-:W-:Y:S01]  /*6030*/  FFMA.FTZ R40, R39.reuse, R40, -0.17900948226451873779 ;  /* 0xbe374e4327287423 */ /* 0x040fe20000010028 */
[----:B------:R-:W-:Y:S01]  /*6040*/  LOP3.LUT R38, R38, 0xf0, RZ, 0xc0, !PT ;  /* 0x000000f026267812 */ /* 0x000fe200078ec0ff */
[----:B------:R-:W-:Y:S01]  /*6050*/  LDTM.16dp32bit_t0_t15.x32 R4, tmem[UR11] ;  /* 0x0000000b000479ee */ /* 0x000fe20008a80000 */
[----:B------:R-:W0:Y:S01]  /*6060*/  LDTM.16dp32bit_t16_t31.x32 R4, tmem[UR11+0x20] ;  /* 0x0000200b000479ee */ /* 0x000e220008aa0000 */
[----:B------:R-:W-:-:S04]  /*6070*/  FFMA.FTZ R40, R39, R40, 0.20512372255325317383 ;  /* 0x3e520bf427287423 */ /* 0x000fc80000010028 */
[----:B------:R-:W-:-:S04]  /*6080*/  FFMA.FTZ R40, R39, R40, -0.24046532809734344482 ;  /* 0xbe763c8b27287423 */ /* 0x000fc80000010028 */
[----:B------:R-:W-:-:S04]  /*6090*/  FFMA.FTZ R40, R39, R40, 0.28857114911079406738 ;  /* 0x3e93bf9927287423 */ /* 0x000fc80000010028 */
[C---:B------:R-:W-:Y:S01]  /*60a0*/  FFMA.FTZ R40, R39.reuse, R40, -0.36067417263984680176 ;  /* 0xbeb8aa4927287423 */ /* 0x040fe20000010028 */
[----:B------:R-:W1:Y:S01]  /*60b0*/  @!P2 SYNCS.CCTL.IV [UR9+0x10008] ;  /* 0x01000800ff00a9b1 */ /* 0x000e620008000009 */
[----:B------:R-:W-:Y:S02]  /*60c0*/  FSETP.NEU.AND P2, PT, R52, RZ, PT ;  /* 0x000000ff3400720b */ /* 0x000fe40003f4d000 */
[----:B------:R-:W-:Y:S01]  /*60d0*/  FFMA.FTZ R40, R39, R40, 0.48089820146560668945 ;  /* 0x3ef6384a27287423 */ /* 0x000fe20000010028 */
[----:B------:R-:W-:-:S03]  /*60e0*/  NOP ;  /* 0x0000000000007918 */ /* 0x000fc60000000000 */
[----:B------:R-:W-:Y:S01]  /*60f0*/  FFMA.FTZ R40, R39, R40, -0.72134751081466674805 ;  /* 0xbf38aa3b27287423 */ /* 0x000fe20000010028 */
[----:B0-----:R-:W-:Y:S01]  /*6100*/  @P3 FMUL R4, R4, 0.25 ;  /* 0x3e80000004043820 */ /* 0x001fe20000400000 */
[----:B------:R-:W-:Y:S01]  /*6110*/  @P3 FMUL R8, R8, 0.25 ;  /* 0x3e80000008083820 */ /* 0x000fe20000400000 */
[----:B------:R-:W-:Y:S01]  /*6120*/  @P3 FMUL R20, R20, 0.25 ;  /* 0x3e80000014143820 */ /* 0x000fe20000400000 */
[----:B------:R-:W-:Y:S01]  /*6130*/  @P3 FMUL R24, R24, 0.25 ;  /* 0x3e80000018183820 */ /* 0x000fe20000400000 */
[----:B------:R-:W-:Y:S01]  /*6140*/  @P3 FMUL R13, R13, 0.25 ;  /* 0x3e8000000d0d3820 */ /* 0x000fe20000400000 */
[----:B------:R-:W-:Y:S01]  /*6150*/  @P3 FMUL R17, R17, 0.25 ;  /* 0x3e80000011113820 */ /* 0x000fe20000400000 */
[----:B------:R-:W-:Y:S01]  /*6160*/  @!P0 FMUL R4, R4, 16777216 ;  /* 0x4b80000004048820 */ /* 0x000fe20000400000 */
[----:B------:R-:W-:Y:S01]  /*6170*/  @!P0 FMUL R8, R8, 16777216 ;  /* 0x4b80000008088820 */ /* 0x000fe20000400000 */
[----:B------:R-:W-:Y:S01]  /*6180*/  @!P0 FMUL R20, R20, 16777216 ;  /* 0x4b80000014148820 */ /* 0x000fe20000400000 */
[----:B------:R-:W-:Y:S01]  /*6190*/  @!P0 FMUL R24, R24, 16777216 ;  /* 0x4b80000018188820 */ /* 0x000fe20000400000 */
[----:B------:R-:W-:Y:S01]  /*61a0*/  @P3 FMUL R9, R9, 0.25 ;  /* 0x3e80000009093820 */ /* 0x000fe20000400000 */
[----:B------:R-:W-:Y:S01]  /*61b0*/  @P3 FMUL R33, R33, 0.25 ;  /* 0x3e80000021213820 */ /* 0x000fe20000400000 */
[----:B------:R-:W-:Y:S01]  /*61c0*/  @!P0 FMUL R13, R13, 16777216 ;  /* 0x4b8000000d0d8820 */ /* 0x000fe20000400000 */
[----:B------:R-:W-:Y:S01]  /*61d0*/  @!P0 FMUL R17, R17, 16777216 ;  /* 0x4b80000011118820 */ /* 0x000fe20000400000 */
[----:B------:R-:W-:Y:S01]  /*61e0*/  @P3 FMUL R6, R6, 0.25 ;  /* 0x3e80000006063820 */ /* 0x000fe20000400000 */
[----:B------:R-:W-:Y:S01]  /*61f0*/  @P3 FMUL R10, R10, 0.25 ;  /* 0x3e8000000a0a3820 */ /* 0x000fe20000400000 */
[C---:B---3--:R-:W-:Y:S01]  /*6200*/  FMUL R4, R3.reuse, R4 ;  /* 0x0000000403047220 */ /* 0x048fe20000400000 */
[C---:B------:R-:W-:Y:S01]  /*6210*/  FMUL R41, R3.reuse, R8 ;  /* 0x0000000803297220 */ /* 0x040fe20000400000 */
[C---:B------:R-:W-:Y:S01]  /*6220*/  FMUL R20, R3.reuse, R20 ;  /* 0x0000001403147220 */ /* 0x040fe20000400000 */
[----:B------:R-:W-:Y:S01]  /*6230*/  FMUL R45, R3, R24 ;  /* 0x00000018032d7220 */ /* 0x000fe20000400000 */
[----:B------:R-:W-:Y:S01]  /*6240*/  @P3 FMUL R12, R12, 0.25 ;  /* 0x3e8000000c0c3820 */ /* 0x000fe20000400000 */
[----:B------:R-:W-:Y:S01]  /*6250*/  @P3 FMUL R16, R16, 0.25 ;  /* 0x3e80000010103820 */ /* 0x000fe20000400000 */
[----:B------:R-:W-:Y:S01]  /*6260*/  @!P0 FMUL R9, R9, 16777216 ;  /* 0x4b80000009098820 */ /* 0x000fe20000400000 */
[----:B------:R-:W-:Y:S01]  /*6270*/  @!P0 FMUL R33, R33, 16777216 ;  /* 0x4b80000021218820 */ /* 0x000fe20000400000 */
[C---:B------:R-:W-:Y:S01]  /*6280*/  FMUL R13, R3.reuse, R13 ;  /* 0x0000000d030d7220 */ /* 0x040fe20000400000 */
[----:B------:R-:W-:Y:S01]  /*6290*/  FMUL R8, R3, R17 ;  /* 0x0000001103087220 */ /* 0x000fe20000400000 */
[----:B------:R-:W-:Y:S01]  /*62a0*/  @!P0 FMUL R6, R6, 16777216 ;  /* 0x4b80000006068820 */ /* 0x000fe20000400000 */
[----:B------:R-:W-:Y:S01]  /*62b0*/  @!P0 FMUL R10, R10, 16777216 ;  /* 0x4b8000000a0a8820 */ /* 0x000fe20000400000 */
[----:B------:R-:W-:Y:S01]  /*62c0*/  @P3 FMUL R21, R21, 0.25 ;  /* 0x3e80000015153820 */ /* 0x000fe20000400000 */
[----:B------:R-:W-:Y:S01]  /*62d0*/  @P3 FMUL R25, R25, 0.25 ;  /* 0x3e80000019193820 */ /* 0x000fe20000400000 */
[----:B------:R-:W-:Y:S01]  /*62e0*/  @!P0 FMUL R12, R12, 16777216 ;  /* 0x4b8000000c0c8820 */ /* 0x000fe20000400000 */
[----:B------:R-:W-:Y:S01]  /*62f0*/  @!P0 FMUL R16, R16, 16777216 ;  /* 0x4b80000010108820 */ /* 0x000fe20000400000 */
[----:B------:R-:W-:Y:S01]  /*6300*/  F2FP.BF16.F32.PACK_AB R48, R41, R4 ;  /* 0x000000042930723e */ /* 0x000fe200000010ff */
[----:B------:R-:W-:Y:S01]  /*6310*/  FMUL R4, R3, R9 ;  /* 0x0000000903047220 */ /* 0x000fe20000400000 */
[----:B------:R-:W-:Y:S01]  /*6320*/  F2FP.BF16.F32.PACK_AB R50, R45, R20 ;  /* 0x000000142d32723e */ /* 0x000fe200000010ff */
[----:B------:R-:W-:Y:S01]  /*6330*/  FMUL R20, R3, R33 ;  /* 0x0000002103147220 */ /* 0x000fe20000400000 */
[----:B------:R-:W-:Y:S01]  /*6340*/  @P3 FMUL R11, R11, 0.25 ;  /* 0x3e8000000b0b3820 */ /* 0x000fe20000400000 */
[----:B------:R-:W-:Y:S01]  /*6350*/  @P3 FMUL R19, R19, 0.25 ;  /* 0x3e80000013133820 */ /* 0x000fe20000400000 */
[C---:B------:R-:W-:Y:S01]  /*6360*/  FMUL R6, R3.reuse, R6 ;  /* 0x0000000603067220 */ /* 0x040fe20000400000 */
[----:B------:R-:W-:Y:S01]  /*6370*/  FMUL R9, R3, R10 ;  /* 0x0000000a03097220 */ /* 0x000fe20000400000 */
[----:B------:R-:W-:Y:S01]  /*6380*/  F2FP.BF16.F32.PACK_AB R33, R8, R13 ;  /* 0x0000000d0821723e */ /* 0x000fe200000010ff */
[----:B------:R-:W-:Y:S01]  /*6390*/  @P3 FMUL R14, R14, 0.25 ;  /* 0x3e8000000e0e3820 */ /* 0x000fe20000400000 */
[----:B------:R-:W-:Y:S01]  /*63a0*/  @P3 FMUL R18, R18, 0.25 ;  /* 0x3e80000012123820 */ /* 0x000fe20000400000 */
[----:B------:R-:W-:Y:S01]  /*63b0*/  @P3 FMUL R34, R34, 0.25 ;  /* 0x3e80000022223820 */ /* 0x000fe20000400000 */
[----:B------:R-:W-:Y:S01]  /*63c0*/  @!P0 FMUL R21, R21, 16777216 ;  /* 0x4b80000015158820 */ /* 0x000fe20000400000 */
[----:B------:R-:W-:Y:S01]  /*63d0*/  @!P0 FMUL R25, R25, 16777216 ;  /* 0x4b80000019198820 */ /* 0x000fe20000400000 */
[----:B------:R-:W-:-:S02]  /*63e0*/  IMAD R8, R76, 0x4, R36 ;  /* 0x000000044c087824 */ /* 0x000fc400078e0224 */
[C---:B------:R-:W-:Y:S01]  /*63f0*/  FMUL R12, R3.reuse, R12 ;  /* 0x0000000c030c7220 */ /* 0x040fe20000400000 */
[----:B------:R-:W-:Y:S01]  /*6400*/  FMUL R43, R3, R16 ;  /* 0x00000010032b7220 */ /* 0x000fe20000400000 */
[----:B------:R-:W-:Y:S01]  /*6410*/  @P3 FMUL R28, R28, 0.25 ;  /* 0x3e8000001c1c3820 */ /* 0x000fe20000400000 */
[----:B------:R-:W-:Y:S01]  /*6420*/  @P3 FMUL R32, R32, 0.25 ;  /* 0x3e80000020203820 */ /* 0x000fe20000400000 */
[----:B------:R-:W-:Y:S01]  /*6430*/  @!P0 FMUL R11, R11, 16777216 ;  /* 0x4b8000000b0b8820 */ /* 0x000fe20000400000 */
[----:B------:R-:W-:Y:S01]  /*6440*/  @!P0 FMUL R19, R19, 16777216 ;  /* 0x4b80000013138820 */ /* 0x000fe20000400000 */
[----:B------:R-:W-:Y:S01]  /*6450*/  @P3 FMUL R7, R7, 0.25 ;  /* 0x3e80000007073820 */ /* 0x000fe20000400000 */
[----:B------:R-:W-:Y:S01]  /*6460*/  @!P0 FMUL R14, R14, 16777216 ;  /* 0x4b8000000e0e8820 */ /* 0x000fe20000400000 */
[----:B------:R-:W-:Y:S01]  /*6470*/  @!P0 FMUL R18, R18, 16777216 ;  /* 0x4b80000012128820 */ /* 0x000fe20000400000 */
[----:B------:R-:W-:Y:S01]  /*6480*/  @!P0 FMUL R34, R34, 16777216 ;  /* 0x4b80000022228820 */ /* 0x000fe20000400000 */
[C---:B------:R-:W-:Y:S01]  /*6490*/  FMUL R21, R3.reuse, R21 ;  /* 0x0000001503157220 */ /* 0x040fe20000400000 */
[----:B------:R-:W-:Y:S01]  /*64a0*/  FMUL R10, R3, R25 ;  /* 0x00000019030a7220 */ /* 0x000fe20000400000 */
[----:B------:R-:W-:Y:S01]  /*64b0*/  F2FP.BF16.F32.PACK_AB R44, R9, R6 ;  /* 0x00000006092c723e */ /* 0x000fe200000010ff */
[----:B------:R-:W-:Y:S01]  /*64c0*/  @P3 FMUL R5, R5, 0.25 ;  /* 0x3e80000005053820 */ /* 0x000fe20000400000 */
        /* <DEDUP_REMOVED lines=9> */
[----:B------:R-:W-:Y:S01]  /*6560*/  LEA R9, R76, R8, 0x2 ;  /* 0x000000084c097211 */ /* 0x000fe200078e10ff */
[----:B------:R-:W-:Y:S01]  /*6570*/  @!P0 FMUL R28, R28, 16777216 ;  /* 0x4b8000001c1c8820 */ /* 0x000fe20000400000 */
[----:B------:R-:W-:Y:S01]  /*6580*/  F2FP.BF16.F32.PACK_AB R49, R43, R12 ;  /* 0x0000000c2b31723e */ /* 0x000fe200000010ff */
[----:B------:R-:W-:Y:S01]  /*6590*/  @!P0 FMUL R32, R32, 16777216 ;  /* 0x4b80000020208820 */ /* 0x000fe20000400000 */
[C---:B------:R-:W-:Y:S01]  /*65a0*/  FMUL R12, R3.reuse, R11 ;  /* 0x0000000b030c7220 */ /* 0x040fe20000400000 */
[----:B------:R-:W-:Y:S01]  /*65b0*/  FMUL R16, R3, R19 ;  /* 0x0000001303107220 */ /* 0x000fe20000400000 */
[----:B------:R-:W-:Y:S01]  /*65c0*/  @!P0 FMUL R7, R7, 16777216 ;  /* 0x4b80000007078820 */ /* 0x000fe20000400000 */
[C---:B------:R-:W-:Y:S01]  /*65d0*/  FMUL R14, R3.reuse, R14 ;  /* 0x0000000e030e7220 */ /* 0x040fe20000400000 */
[C---:B------:R-:W-:Y:S01]  /*65e0*/  FMUL R11, R3.reuse, R18 ;  /* 0x00000012030b7220 */ /* 0x040fe20000400000 */
[----:B------:R-:W-:Y:S01]  /*65f0*/  FMUL R19, R3, R34 ;  /* 0x0000002203137220 */ /* 0x000fe20000400000 */
[----:B------:R-:W-:Y:S01]  /*6600*/  @!P0 FMUL R5, R5, 16777216 ;  /* 0x4b80000005058820 */ /* 0x000fe20000400000 */
        /* <DEDUP_REMOVED lines=9> */
[----:B------:R-:W-:Y:S01]  /*66a0*/  F2FP.BF16.F32.PACK_AB R34, R10, R21 ;  /* 0x000000150a22723e */ /* 0x000fe200000010ff */
[----:B------:R-:W-:Y:S01]  /*66b0*/  IMAD R10, R76, 0x4, R9 ;  /* 0x000000044c0a7824 */ /* 0x000fe200078e0209 */
[----:B------:R-:W-:Y:S01]  /*66c0*/  ISETP.GE.U32.AND P0, PT, R52, 0x7f800000, PT ;  /* 0x7f8000003400780c */ /* 0x000fe20003f06070 */
[C---:B------:R-:W-:Y:S01]  /*66d0*/  FMUL R28, R3.reuse, R28 ;  /* 0x0000001c031c7220 */ /* 0x040fe20000400000 */
[C---:B------:R-:W-:Y:S01]  /*66e0*/  FMUL R47, R3.reuse, R32 ;  /* 0x00000020032f7220 */ /* 0x040fe20000400000 */
[----:B------:R-:W-:Y:S01]  /*66f0*/  FMUL R7, R3, R7 ;  /* 0x0000000703077220 */ /* 0x000fe20000400000 */
[----:B------:R-:W-:Y:S01]  /*6700*/  F2FP.BF16.F32.PACK_AB R45, R11, R14 ;  /* 0x0000000e0b2d723e */ /* 0x000fe200000010ff */
[----:B------:R-:W-:-:S02]  /*6710*/  IMAD R11, R76, 0x4, R10 ;  /* 0x000000044c0b7824 */ /* 0x000fc400078e020a */
[----:B------:R-:W-:Y:S01]  /*6720*/  FMUL R40, R39, R40 ;  /* 0x0000002827287220 */ /* 0x000fe20000400000 */
[----:B------:R-:W-:Y:S01]  /*6730*/  F2FP.BF16.F32.PACK_AB R51, R47, R28 ;  /* 0x0000001c2f33723e */ /* 0x000fe200000010ff */
[----:B------:R-:W-:Y:S01]  /*6740*/  FMUL R5, R3, R5 ;  /* 0x0000000503057220 */ /* 0x000fe20000400000 */
[----:B------:R-:W-:Y:S01]  /*6750*/  F2FP.BF16.F32.PACK_AB R28, R12, R7 ;  /* 0x000000070c1c723e */ /* 0x000fe200000010ff */
[C---:B------:R-:W-:Y:S02]  /*6760*/  IMAD R12, R76.reuse, 0x4, R11 ;  /* 0x000000044c0c7824 */ /* 0x040fe400078e020b */
[----:B------:R-:W-:Y:S01]  /*6770*/  FMUL R40, R39, R40 ;  /* 0x0000002827287220 */ /* 0x000fe20000400000 */
        /* <DEDUP_REMOVED lines=8> */
[----:B------:R-:W-:Y:S01]  /*6800*/  FMUL R24, R3, R35 ;  /* 0x0000002303187220 */ /* 0x000fe20000400000 */
[----:B------:R-:W-:-:S02]  /*6810*/  IMAD R13, R76, 0x4, R12 ;  /* 0x000000044c0d7824 */ /* 0x000fc400078e020c */
[----:B------:R-:W-:Y:S01]  /*6820*/  FFMA.FTZ R39, R39, 1.4426950216293334961, R40 ;  /* 0x3fb8aa3b27277823 */ /* 0x000fe20000010028 */
[----:B------:R-:W-:Y:S01]  /*6830*/  @P0 MOV R3, 0x7f800000 ;  /* 0x7f80000000030802 */ /* 0x000fe20000000f00 */
[----:B-1----:R-:W-:Y:S01]  /*6840*/  STS.128 [R42], R48 ;  /* 0x000000302a007388 */ /* 0x002fe20000000c00 */
[----:B------:R-:W-:Y:S02]  /*6850*/  IMAD R14, R76, 0x4, R13 ;  /* 0x000000044c0e7824 */ /* 0x000fe400078e020d */
[----:B------:R-:W-:Y:S01]  /*6860*/  FADD R0, R0, R39 ;  /* 0x0000002700007221 */ /* 0x000fe20000000000 */
[----:B------:R-:W-:Y:S01]  /*6870*/  F2FP.BF16.F32.PACK_AB R35, R20, R29 ;  /* 0x0000001d1423723e */ /* 0x000fe200000010ff */
[----:B------:R-:W-:Y:S01]  /*6880*/  @P0 FFMA.FTZ R0, R52, R3, +INF ;  /* 0x7f80000034000423 */ /* 0x000fe20000010003 */
[----:B------:R-:W-:Y:S01]  /*6890*/  F2FP.BF16.F32.PACK_AB R29, R16, R15 ;  /* 0x0000000f101d723e */ /* 0x000fe200000010ff */
[----:B------:R-:W-:Y:S01]  /*68a0*/  IMAD R15, R76, 0x4, R14 ;  /* 0x000000044c0f7824 */ /* 0x000fe200078e020e */
[----:B------:R-:W-:Y:S01]  /*68b0*/  F2FP.BF16.F32.PACK_AB R32, R4, R5 ;  /* 0x000000050420723e */ /* 0x000fe200000010ff */
[----:B------:R-:W-:Y:S01]  /*68c0*/  IMAD R4, R37, UR5, RZ ;  /* 0x0000000525047c24 */ /* 0x000fe2000f8e02ff */
[----:B------:R-:W-:Y:S01]  /*68d0*/  FSEL R3, R0, -INF , P2 ;  /* 0xff80000000037808 */ /* 0x000fe20001000000 */
[----:B------:R-:W-:Y:S01]  /*68e0*/  IMAD R0, R76, 0x4, R15 ;  /* 0x000000044c007824 */ /* 0x000fe200078e020f */
[----:B------:R-:W-:Y:S01]  /*68f0*/  UIMAD.WIDE UR4, UR4, 0x2, URZ ;  /* 0x00000002040478a5 */ /* 0x000fe2000f8e02ff */
[----:B------:R-:W-:Y:S01]  /*6900*/  F2FP.BF16.F32.PACK_AB R46, R17, R22 ;  /* 0x00000016112e723e */ /* 0x000fe200000010ff */
[----:B------:R-:W-:Y:S01]  /*6910*/  STS.128 [R42+0x400], R32 ;  /* 0x000400202a007388 */ /* 0x000fe20000000c00 */
[----:B------:R-:W-:Y:S01]  /*6920*/  SHF.L.U32 R5, R4, 0x1, RZ ;  /* 0x0000000104057819 */ /* 0x000fe200000006ff */
[----:B------:R-:W-:Y:S01]  /*6930*/  IMAD R39, R76, 0x4, R0 ;  /* 0x000000044c277824 */ /* 0x000fe200078e0200 */
[----:B------:R-:W-:Y:S01]  /*6940*/  F2FP.BF16.F32.PACK_AB R47, R19, R30 ;  /* 0x0000001e132f723e */ /* 0x000fe200000010ff */
[----:B------:R-:W-:Y:S01]  /*6950*/  IMAD.HI R4, R4, 0x2, RZ ;  /* 0x0000000204047827 */ /* 0x000fe200078e02ff */
[----:B--2---:R-:W-:-:S03]  /*6960*/  IADD3 R82, P0, P2, R5, UR6, R82 ;  /* 0x0000000605527c10 */ /* 0x004fc6000fa1e052 */
[----:B------:R-:W-:Y:S01]  /*6970*/  FFMA R3, R3, 0.69314718246459960938, R164 ;  /* 0x3f31721803037823 */ /* 0x000fe200000000a4 */
[----:B------:R-:W-:Y:S01]  /*6980*/  F2FP.BF16.F32.PACK_AB R30, R18, R23 ;  /* 0x00000017121e723e */ /* 0x000fe200000010ff */
[----:B------:R-:W-:Y:S01]  /*6990*/  IMAD R43, R76, 0x4, R39 ;  /* 0x000000044c2b7824 */ /* 0x000fe200078e0227 */
[----:B------:R0:W-:Y:S01]  /*69a0*/  STS.128 [R42+0x800], R44 ;  /* 0x0008002c2a007388 */ /* 0x0001e20000000c00 */
[----:B------:R-:W-:Y:S01]  /*69b0*/  IADD3.X R86, PT, PT, R4, UR5, R83, P0, P2 ;  /* 0x0000000504567c10 */ /* 0x000fe200087e4453 */
[----:B------:R-:W1:Y:S01]  /*69c0*/  LDCU UR4, c[0x0][0x3ec] ;  /* 0x00007d80ff0477ac */ /* 0x000e620008000800 */
[----:B------:R-:W-:Y:S02]  /*69d0*/  LEA R16, P0, R36, R82, 0x1 ;  /* 0x0000005224107211 */ /* 0x000fe400078008ff */
[----:B------:R-:W-:Y:S02]  /*69e0*/  F2FP.BF16.F32.PACK_AB R31, R24, R31 ;  /* 0x0000001f181f723e */ /* 0x000fe400000010ff */
[----:B------:R-:W-:-:S02]  /*69f0*/  LEA.HI.X.SX32 R17, R36, R86, 0x1, P0 ;  /* 0x0000005624117211 */ /* 0x000fc400000f0eff */
[CC--:B------:R-:W-:Y:S01]  /*6a00*/  LEA R20, P3, R9.reuse, R82.reuse, 0x1 ;  /* 0x0000005209147211 */ /* 0x0c0fe200078608ff */
[----:B------:R2:W-:Y:S01]  /*6a10*/  STS.128 [R42+0xc00], R28 ;  /* 0x000c001c2a007388 */ /* 0x0005e20000000c00 */
[----:B------:R-:W-:Y:S01]  /*6a20*/  BAR.SYNC.DEFER_BLOCKING 0x0 ;  /* 0x0000000000007b1d */ /* 0x000fe20000010000 */
[----:B------:R-:W-:Y:S02]  /*6a30*/  LEA R22, P0, R10, R82, 0x1 ;  /* 0x000000520a167211 */ /* 0x000fe400078008ff */
[----:B0-----:R-:W-:Y:S02]  /*6a40*/  LEA R45, R76, R43, 0x2 ;  /* 0x0000002b4c2d7211 */ /* 0x001fe400078e10ff */
[-C--:B------:R-:W-:Y:S01]  /*6a50*/  LEA.HI.X.SX32 R21, R9, R86.reuse, 0x1, P3 ;  /* 0x0000005609157211 */ /* 0x080fe200018f0eff */
[----:B-1----:R-:W-:Y:S01]  /*6a60*/  UIMAD UR4, UR8, UR4, URZ ;  /* 0x00000004080472a4 */ /* 0x002fe2000f8e02ff */
[----:B------:R-:W-:Y:S01]  /*6a70*/  LEA.HI.X.SX32 R23, R10, R86, 0x1, P0 ;  /* 0x000000560a177211 */ /* 0x000fe200000f0eff */
[----:B------:R-:W-:Y:S01]  /*6a80*/  IMAD R36, R76, 0x4, R45 ;  /* 0x000000044c247824 */ /* 0x000fe200078e022d */
[-C--:B------:R-:W-:Y:S01]  /*6a90*/  LEA R24, P0, R11, R82.reuse, 0x1 ;  /* 0x000000520b187211 */ /* 0x080fe200078008ff */
[----:B------:R-:W-:Y:S01]  /*6aa0*/  USHF.L.U32 UR6, UR4, 0x2, URZ ;  /* 0x0000000204067899 */ /* 0x000fe200080006ff */
[-C--:B------:R-:W-:Y:S01]  /*6ab0*/  LEA R18, P2, R8, R82.reuse, 0x1 ;  /* 0x0000005208127211 */ /* 0x080fe200078408ff */
[C---:B------:R-:W-:Y:S01]  /*6ac0*/  IMAD R49, R76.reuse, 0x4, R36 ;  /* 0x000000044c317824 */ /* 0x040fe200078e0224 */
[----:B--2---:R-:W-:Y:S01]  /*6ad0*/  LEA R28, P3, R13, R82, 0x1 ;  /* 0x000000520d1c7211 */ /* 0x004fe200078608ff */
[----:B------:R-:W-:Y:S01]  /*6ae0*/  UIMAD.WIDE UR4, UR4, 0x4, URZ ;  /* 0x00000004040478a5 */ /* 0x000fe2000f8e02ff */
[-C--:B------:R-:W-:Y:S01]  /*6af0*/  LEA.HI.X.SX32 R25, R11, R86.reuse, 0x1, P0 ;  /* 0x000000560b197211 */ /* 0x080fe200000f0eff */
[----:B------:R-:W-:Y:S01]  /*6b00*/  IMAD R51, R76, 0x4, R49 ;  /* 0x000000044c337824 */ /* 0x000fe200078e0231 */
[----:B------:R-:W-:-:S02]  /*6b10*/  LEA.HI.X.SX32 R29, R13, R86, 0x1, P3 ;  /* 0x000000560d1d7211 */ /* 0x000fc400018f0eff */
[-C--:B------:R-:W-:Y:S02]  /*6b20*/  LEA R34, P3, R0, R82.reuse, 0x1 ;  /* 0x0000005200227211 */ /* 0x080fe400078608ff */
[----:B------:R-:W-:Y:S02]  /*6b30*/  LEA R53, R76, R51, 0x2 ;  /* 0x000000334c357211 */ /* 0x000fe400078e10ff */
[----:B------:R-:W-:Y:S01]  /*6b40*/  LEA R30, P0, R14, R82, 0x1 ;  /* 0x000000520e1e7211 */ /* 0x000fe200078008ff */
[----:B------:R-:W0:Y:S01]  /*6b50*/  LDS.128 R4, [R84] ;  /* 0x0000000054047984 */ /* 0x000e220000000c00 */
[-C--:B------:R-:W-:Y:S01]  /*6b60*/  LEA.HI.X.SX32 R35, R0, R86.reuse, 0x1, P3 ;  /* 0x0000005600237211 */ /* 0x080fe200018f0eff */
[----:B------:R-:W-:Y:S01]  /*6b70*/  IMAD R55, R76, 0x4, R53 ;  /* 0x000000044c377824 */ /* 0x000fe200078e0235 */
[----:B------:R-:W-:Y:S02]  /*6b80*/  LEA.HI.X.SX32 R31, R14, R86, 0x1, P0 ;  /* 0x000000560e1f7211 */ /* 0x000fe400000f0eff */
[----:B------:R-:W-:Y:S01]  /*6b90*/  LEA R40, P0, R39, R82, 0x1 ;  /* 0x0000005227287211 */ /* 0x000fe200078008ff */
[----:B------:R-:W-:Y:S01]  /*6ba0*/  IMAD R0, R76, 0x4, R55 ;  /* 0x000000044c007824 */ /* 0x000fe200078e0237 */
[----:B------:R-:W-:-:S02]  /*6bb0*/  LEA.HI.X.SX32 R19, R8, R86, 0x1, P2 ;  /* 0x0000005608137211 */ /* 0x000fc400010f0eff */
[----:B------:R-:W-:Y:S01]  /*6bc0*/  LEA.HI.X.SX32 R41, R39, R86, 0x1, P0 ;  /* 0x0000005627297211 */ /* 0x000fe200000f0eff */
[----:B------:R-:W-:Y:S01]  /*6bd0*/  IMAD R59, R76, 0x4, R0 ;  /* 0x000000044c3b7824 */ /* 0x000fe200078e0200 */
[-C--:B------:R-:W-:Y:S01]  /*6be0*/  LEA R26, P2, R12, R82.reuse, 0x1 ;  /* 0x000000520c1a7211 */ /* 0x080fe200078408ff */
[----:B------:R-:W1:Y:S01]  /*6bf0*/  LDS.128 R8, [R84+0x1000] ;  /* 0x0010000054087984 */ /* 0x000e620000000c00 */
[----:B------:R-:W-:Y:S02]  /*6c00*/  LEA R46, P0, R36, R82, 0x1 ;  /* 0x00000052242e7211 */ /* 0x000fe400078008ff */
[----:B------:R-:W-:Y:S02]  /*6c10*/  LEA R39, R76, R59, 0x2 ;  /* 0x0000003b4c277211 */ /* 0x000fe400078e10ff */
[----:B------:R-:W-:Y:S02]  /*6c20*/  LEA.HI.X.SX32 R27, R12, R86, 0x1, P2 ;  /* 0x000000560c1b7211 */ /* 0x000fe400010f0eff */
[----:B------:R-:W-:Y:S01]  /*6c30*/  LEA R32, P2, R15, R82, 0x1 ;  /* 0x000000520f207211 */ /* 0x000fe200078408ff */
[----:B------:R-:W-:Y:S01]  /*6c40*/  IMAD R63, R76, 0x4, R39 ;  /* 0x000000044c3f7824 */ /* 0x000fe200078e0227 */
[----:B------:R-:W-:-:S02]  /*6c50*/  LEA.HI.X.SX32 R47, R36, R86, 0x1, P0 ;  /* 0x00000056242f7211 */ /* 0x000fc400000f0eff */
[----:B------:R-:W-:Y:S01]  /*6c60*/  LEA.HI.X.SX32 R33, R15, R86, 0x1, P2 ;  /* 0x000000560f217211 */ /* 0x000fe200010f0eff */
[C---:B------:R-:W-:Y:S01]  /*6c70*/  IMAD R36, R76.reuse, 0x4, R63 ;  /* 0x000000044c247824 */ /* 0x040fe200078e023f */
[-C--:B------:R-:W-:Y:S01]  /*6c80*/  LEA R42, P2, R43, R82.reuse, 0x1 ;  /* 0x000000522b2a7211 */ /* 0x080fe200078408ff */
[----:B------:R-:W2:Y:S01]  /*6c90*/  LDS.128 R12, [R84+0x2000] ;  /* 0x00200000540c7984 */ /* 0x000ea20000000c00 */
[----:B------:R-:W-:Y:S01]  /*6ca0*/  LEA R44, P3, R45, R82, 0x1 ;  /* 0x000000522d2c7211 */ /* 0x000fe200078608ff */
[----:B------:R-:W-:Y:S01]  /*6cb0*/  IMAD R67, R76, 0x4, R36 ;  /* 0x000000044c437824 */ /* 0x000fe200078e0224 */
[----:B------:R-:W-:Y:S02]  /*6cc0*/  LEA.HI.X.SX32 R43, R43, R86, 0x1, P2 ;  /* 0x000000562b2b7211 */ /* 0x000fe400010f0eff */
[----:B------:R-:W-:Y:S02]  /*6cd0*/  LEA R50, P2, R51, R82, 0x1 ;  /* 0x0000005233327211 */ /* 0x000fe400078408ff */
[----:B------:R-:W-:-:S02]  /*6ce0*/  LEA.HI.X.SX32 R45, R45, R86, 0x1, P3 ;  /* 0x000000562d2d7211 */ /* 0x000fc400018f0eff */
[----:B------:R-:W-:Y:S02]  /*6cf0*/  LEA R56, P3, R0, R82, 0x1 ;  /* 0x0000005200387211 */ /* 0x000fe400078608ff */
[----:B------:R-:W-:Y:S02]  /*6d00*/  LEA R69, R76, R67, 0x2 ;  /* 0x000000434c457211 */ /* 0x000fe400078e10ff */
[----:B------:R-:W-:Y:S01]  /*6d10*/  LEA.HI.X.SX32 R51, R51, R86, 0x1, P2 ;  /* 0x0000005633337211 */ /* 0x000fe200010f0eff */
[----:B0-----:R0:W-:Y:S01]  /*6d20*/  STG.E.U16 desc[UR16][R16.64], R4 ;  /* 0x0000000410007986 */ /* 0x0011e2000c101510 */
[-C--:B------:R-:W-:Y:S02]  /*6d30*/  LEA R48, P0, R49, R82.reuse, 0x1 ;  /* 0x0000005231307211 */ /* 0x080fe400078008ff */
[----:B------:R-:W-:Y:S02]  /*6d40*/  LEA R54, P2, R55, R82, 0x1 ;  /* 0x0000005237367211 */ /* 0x000fe400078408ff */
[-C--:B------:R-:W-:Y:S01]  /*6d50*/  LEA.HI.X.SX32 R57, R0, R86.reuse, 0x1, P3 ;  /* 0x0000005600397211 */ /* 0x080fe200018f0eff */
[----:B------:R-:W-:Y:S01]  /*6d60*/  IMAD R0, R76, 0x4, R69 ;  /* 0x000000044c007824 */ /* 0x000fe200078e0245 */
[----:B------:R-:W-:-:S02]  /*6d70*/  LEA.HI.X.SX32 R49, R49, R86, 0x1, P0 ;  /* 0x0000005631317211 */ /* 0x000fc400000f0eff */
[----:B------:R-:W-:Y:S01]  /*6d80*/  LEA.HI.X.SX32 R55, R55, R86, 0x1, P2 ;  /* 0x0000005637377211 */ /* 0x000fe200010f0eff */
[C---:B------:R-:W-:Y:S01]  /*6d90*/  IMAD R73, R76.reuse, 0x4, R0 ;  /* 0x000000044c497824 */ /* 0x040fe200078e0200 */
[-C--:B------:R-:W-:Y:S02]  /*6da0*/  LEA R52, P0, R53, R82.reuse, 0x1 ;  /* 0x0000005235347211 */ /* 0x080fe400078008ff */
[----:B------:R-:W-:Y:S02]  /*6db0*/  LEA R60, P2, R39, R82, 0x1 ;  /* 0x00000052273c7211 */ /* 0x000fe400078408ff */
[-C--:B------:R-:W-:Y:S02]  /*6dc0*/  LEA.HI.X.SX32 R53, R53, R86.reuse, 0x1, P0 ;  /* 0x0000005635357211 */ /* 0x080fe400000f0eff */
[----:B------:R-:W-:Y:S01]  /*6dd0*/  LEA.HI.X.SX32 R61, R39, R86, 0x1, P2 ;  /* 0x00000056273d7211 */ /* 0x000fe200010f0eff */
[----:B------:R-:W-:Y:S01]  /*6de0*/  IMAD R39, R76, 0x4, R73 ;  /* 0x000000044c277824 */ /* 0x000fe200078e0249 */
[----:B------:R-:W-:-:S02]  /*6df0*/  LEA R58, P0, R59, R82, 0x1 ;  /* 0x000000523b3a7211 */ /* 0x000fc400078008ff */
[----:B------:R-:W-:Y:S02]  /*6e00*/  LEA R62, P3, R63, R82, 0x1 ;  /* 0x000000523f3e7211 */ /* 0x000fe400078608ff */
[----:B------:R-:W-:Y:S02]  /*6e10*/  LEA.HI.X.SX32 R59, R59, R86, 0x1, P0 ;  /* 0x000000563b3b7211 */ /* 0x000fe400000f0eff */
[----:B------:R-:W-:Y:S02]  /*6e20*/  LEA R64, P0, R36, R82, 0x1 ;  /* 0x0000005224407211 */ /* 0x000fe400078008ff */
[----:B------:R-:W-:Y:S02]  /*6e30*/  LEA R77, R76, R39, 0x2 ;  /* 0x000000274c4d7211 */ /* 0x000fe400078e10ff */
[-C--:B------:R-:W-:Y:S02]  /*6e40*/  LEA.HI.X.SX32 R65, R36, R86.reuse, 0x1, P0 ;  /* 0x0000005624417211 */ /* 0x080fe400000f0eff */
[----:B------:R-:W-:Y:S01]  /*6e50*/  LEA.HI.X.SX32 R63, R63, R86, 0x1, P3 ;  /* 0x000000563f3f7211 */ /* 0x000fe200018f0eff */
[----:B------:R-:W-:Y:S01]  /*6e60*/  IMAD R36, R76, 0x4, R77 ;  /* 0x000000044c247824 */ /* 0x000fe200078e024d */
[----:B------:R-:W-:-:S02]  /*6e70*/  LEA R66, P2, R67, R82, 0x1 ;  /* 0x0000005243427211 */ /* 0x000fc400078408ff */
[-C--:B------:R-:W-:Y:S01]  /*6e80*/  LEA R68, P3, R69, R82.reuse, 0x1 ;  /* 0x0000005245447211 */ /* 0x080fe200078608ff */
[----:B------:R-:W-:Y:S01]  /*6e90*/  IMAD R81, R76, 0x4, R36 ;  /* 0x000000044c517824 */ /* 0x000fe200078e0224 */
[----:B------:R-:W-:Y:S02]  /*6ea0*/  LEA R70, P0, R0, R82, 0x1 ;  /* 0x0000005200467211 */ /* 0x000fe400078008ff */
[-C--:B------:R-:W-:Y:S02]  /*6eb0*/  LEA.HI.X.SX32 R67, R67, R86.reuse, 0x1, P2 ;  /* 0x0000005643437211 */ /* 0x080fe400010f0eff */
[----:B------:R-:W-:Y:S02]  /*6ec0*/  LEA.HI.X.SX32 R69, R69, R86, 0x1, P3 ;  /* 0x0000005645457211 */ /* 0x000fe400018f0eff */
[-C--:B------:R-:W-:Y:S02]  /*6ed0*/  LEA R72, P2, R73, R82.reuse, 0x1 ;  /* 0x0000005249487211 */ /* 0x080fe400078408ff */
[----:B------:R-:W-:-:S02]  /*6ee0*/  LEA R74, P3, R39, R82, 0x1 ;  /* 0x00000052274a7211 */ /* 0x000fc400078608ff */
[-C--:B------:R-:W-:Y:S01]  /*6ef0*/  LEA.HI.X.SX32 R71, R0, R86.reuse, 0x1, P0 ;  /* 0x0000005600477211 */ /* 0x080fe200000f0eff */
[----:B------:R-:W-:Y:S01]  /*6f00*/  IMAD R0, R76, 0x4, R81 ;  /* 0x000000044c007824 */ /* 0x000fe200078e0251 */
[-C--:B------:R-:W-:Y:S02]  /*6f10*/  LEA.HI.X.SX32 R73, R73, R86.reuse, 0x1, P2 ;  /* 0x0000005649497211 */ /* 0x080fe400010f0eff */
[----:B------:R-:W-:Y:S02]  /*6f20*/  LEA.HI.X.SX32 R75, R39, R86, 0x1, P3 ;  /* 0x00000056274b7211 */ /* 0x000fe400018f0eff */
[-C--:B------:R-:W-:Y:S02]  /*6f30*/  LEA R76, P0, R77, R82.reuse, 0x1 ;  /* 0x000000524d4c7211 */ /* 0x080fe400078008ff */
[-C--:B------:R-:W-:Y:S02]  /*6f40*/  LEA R78, P2, R36, R82.reuse, 0x1 ;  /* 0x00000052244e7211 */ /* 0x080fe400078408ff */
[----:B------:R-:W-:-:S02]  /*6f50*/  LEA R80, P3, R81, R82, 0x1 ;  /* 0x0000005251507211 */ /* 0x000fc400078608ff */
[----:B------:R-:W-:Y:S02]  /*6f60*/  LEA R82, P4, R0, R82, 0x1 ;  /* 0x0000005200527211 */ /* 0x000fe400078808ff */
[-C--:B------:R-:W-:Y:S02]  /*6f70*/  LEA.HI.X.SX32 R77, R77, R86.reuse, 0x1, P0 ;  /* 0x000000564d4d7211 */ /* 0x080fe400000f0eff */
[-C--:B------:R-:W-:Y:S02]  /*6f80*/  LEA.HI.X.SX32 R79, R36, R86.reuse, 0x1, P2 ;  /* 0x00000056244f7211 */ /* 0x080fe400010f0eff */
[-C--:B------:R-:W-:Y:S02]  /*6f90*/  LEA.HI.X.SX32 R81, R81, R86.reuse, 0x1, P3 ;  /* 0x0000005651517211 */ /* 0x080fe400018f0eff */
[----:B------:R-:W-:Y:S02]  /*6fa0*/  LEA.HI.X.SX32 R83, R0, R86, 0x1, P4 ;  /* 0x0000005600537211 */ /* 0x000fe400020f0eff */
[----:B------:R-:W3:Y:S01]  /*6fb0*/  LDS.128 R84, [R84+0x3000] ;  /* 0x0030000054547984 */ /* 0x000ee20000000c00 */
[----:B------:R-:W-:-:S02]  /*6fc0*/  PRMT R89, R4, 0x7632, R89 ;  /* 0x0000763204597816 */ /* 0x000fc40000000059 */
[----:B------:R-:W-:Y:S02]  /*6fd0*/  PRMT R0, R5, 0x7632, R0 ;  /* 0x0000763205007816 */ /* 0x000fe40000000000 */
[----:B0-----:R-:W-:Y:S01]  /*6fe0*/  PRMT R17, R6, 0x7632, R17 ;  /* 0x0000763206117816 */ /* 0x001fe20000000011 */
[----:B------:R0:W-:Y:S01]  /*6ff0*/  STG.E.U16 desc[UR16][R18.64], R89 ;  /* 0x0000005912007986 */ /* 0x0001e2000c101510 */
[----:B-1----:R-:W-:Y:S02]  /*7000*/  PRMT R4, R8, 0x7632, R4 ;  /* 0x0000763208047816 */ /* 0x002fe40000000004 */
[----:B------:R-:W-:Y:S01]  /*7010*/  ISETP.GE.U32.AND P0, PT, R2, 0x40, PT ;  /* 0x000000400200780c */ /* 0x000fe20003f06070 */
[----:B------:R1:W-:Y:S04]  /*7020*/  STG.E.U16 desc[UR16][R20.64], R5 ;  /* 0x0000000514007986 */ /* 0x0003e8000c101510 */
[----:B------:R4:W-:Y:S01]  /*7030*/  STG.E.U16 desc[UR16][R22.64], R0 ;  /* 0x0000000016007986 */ /* 0x0009e2000c101510 */
[----:B0-----:R-:W-:-:S03]  /*7040*/  PRMT R19, R7, 0x7632, R19 ;  /* 0x0000763207137816 */ /* 0x001fc60000000013 */
[----:B------:R0:W-:Y:S01]  /*7050*/  STG.E.U16 desc[UR16][R24.64], R6 ;  /* 0x0000000618007986 */ /* 0x0001e2000c101510 */
[----:B-1----:R-:W-:-:S03]  /*7060*/  PRMT R21, R9, 0x7632, R21 ;  /* 0x0000763209157816 */ /* 0x002fc60000000015 */
[----:B------:R2:W-:Y:S01]  /*7070*/  STG.E.U16 desc[UR16][R26.64], R17 ;  /* 0x000000111a007986 */ /* 0x0005e2000c101510 */
[----:B------:R-:W-:Y:S01]  /*7080*/  IMAD.SHL.U32 R5, R37, 0x4, RZ ;  /* 0x0000000425057824 */ /* 0x000fe200078e00ff */
[----:B----4-:R-:W-:Y:S02]  /*7090*/  PRMT R23, R10, 0x7632, R23 ;  /* 0x000076320a177816 */ /* 0x010fe40000000017 */
[----:B------:R1:W-:Y:S04]  /*70a0*/  STG.E.U16 desc[UR16][R28.64], R7 ;  /* 0x000000071c007986 */ /* 0x0003e8000c101510 */
[----:B------:R4:W-:Y:S01]  /*70b0*/  STG.E.U16 desc[UR16][R30.64], R19 ;  /* 0x000000131e007986 */ /* 0x0009e2000c101510 */
[----:B0-----:R-:W-:-:S03]  /*70c0*/  PRMT R25, R11, 0x7632, R25 ;  /* 0x000076320b197816 */ /* 0x001fc60000000019 */
[----:B------:R0:W-:Y:S01]  /*70d0*/  STG.E.U16 desc[UR16][R32.64], R8 ;  /* 0x0000000820007986 */ /* 0x0001e2000c101510 */
[----:B--2---:R-:W-:-:S03]  /*70e0*/  PRMT R27, R12, 0x7632, R27 ;  /* 0x000076320c1b7816 */ /* 0x004fc6000000001b */
[----:B------:R2:W-:Y:S01]  /*70f0*/  STG.E.U16 desc[UR16][R34.64], R4 ;  /* 0x0000000422007986 */ /* 0x0005e2000c101510 */
[----:B-1----:R-:W-:Y:S02]  /*7100*/  PRMT R29, R13, 0x7632, R29 ;  /* 0x000076320d1d7816 */ /* 0x002fe4000000001d */
[----:B---3--:R-:W-:Y:S01]  /*7110*/  PRMT R0, R85, 0x7632, R0 ;  /* 0x0000763255007816 */ /* 0x008fe20000000000 */
[----:B------:R1:W-:Y:S01]  /*7120*/  STG.E.U16 desc[UR16][R40.64], R9 ;  /* 0x0000000928007986 */ /* 0x0003e2000c101510 */
[----:B----4-:R-:W-:Y:S02]  /*7130*/  PRMT R31, R14, 0x7632, R31 ;  /* 0x000076320e1f7816 */ /* 0x010fe4000000001f */
[----:B------:R-:W-:Y:S01]  /*7140*/  PRMT R39, R86, 0x7632, R39 ;  /* 0x0000763256277816 */ /* 0x000fe20000000027 */
[----:B------:R-:W-:Y:S01]  /*7150*/  STG.E.U16 desc[UR16][R42.64], R21 ;  /* 0x000000152a007986 */ /* 0x000fe2000c101510 */
[----:B0-----:R-:W-:-:S03]  /*7160*/  PRMT R33, R15, 0x7632, R33 ;  /* 0x000076320f217816 */ /* 0x001fc60000000021 */
[----:B------:R-:W-:Y:S01]  /*7170*/  STG.E.U16 desc[UR16][R44.64], R10 ;  /* 0x0000000a2c007986 */ /* 0x000fe2000c101510 */
[----:B--2---:R-:W-:-:S03]  /*7180*/  PRMT R35, R84, 0x7632, R35 ;  /* 0x0000763254237816 */ /* 0x004fc60000000023 */
[----:B------:R-:W-:Y:S01]  /*7190*/  STG.E.U16 desc[UR16][R46.64], R23 ;  /* 0x000000172e007986 */ /* 0x000fe2000c101510 */
[----:B-1----:R-:W-:Y:S01]  /*71a0*/  PRMT R41, R87, 0x7632, R41 ;  /* 0x0000763257297816 */ /* 0x002fe20000000029 */
[----:B------:R-:W0:Y:S02]  /*71b0*/  LDC.64 R8, c[0x0][0x3a0] ;  /* 0x0000e800ff087b82 */ /* 0x000e240000000a00 */
[----:B------:R-:W-:Y:S04]  /*71c0*/  STG.E.U16 desc[UR16][R48.64], R11 ;  /* 0x0000000b30007986 */ /* 0x000fe8000c101510 */
[----:B------:R-:W-:Y:S04]  /*71d0*/  STG.E.U16 desc[UR16][R50.64], R25 ;  /* 0x0000001932007986 */ /* 0x000fe8000c101510 */
[----:B------:R-:W-:Y:S04]  /*71e0*/  STG.E.U16 desc[UR16][R52.64], R12 ;  /* 0x0000000c34007986 */ /* 0x000fe8000c101510 */
[----:B------:R-:W-:Y:S04]  /*71f0*/  STG.E.U16 desc[UR16][R54.64], R27 ;  /* 0x0000001b36007986 */ /* 0x000fe8000c101510 */
[----:B------:R-:W-:Y:S04]  /*7200*/  STG.E.U16 desc[UR16][R56.64], R13 ;  /* 0x0000000d38007986 */ /* 0x000fe8000c101510 */
[----:B------:R-:W-:Y:S01]  /*7210*/  STG.E.U16 desc[UR16][R58.64], R29 ;  /* 0x0000001d3a007986 */ /* 0x000fe2000c101510 */
[----:B0-----:R-:W-:-:S03]  /*7220*/  IADD3 R2, P2, P3, R5, UR6, R8 ;  /* 0x0000000605027c10 */ /* 0x001fc6000fb5e008 */
[----:B------:R-:W-:Y:S04]  /*7230*/  STG.E.U16 desc[UR16][R60.64], R14 ;  /* 0x0000000e3c007986 */ /* 0x000fe8000c101510 */
[----:B------:R-:W-:Y:S04]  /*7240*/  STG.E.U16 desc[UR16][R62.64], R31 ;  /* 0x0000001f3e007986 */ /* 0x000fe8000c101510 */
[----:B------:R-:W-:Y:S04]  /*7250*/  STG.E.U16 desc[UR16][R64.64], R15 ;  /* 0x0000000f40007986 */ /* 0x000fe8000c101510 */
[----:B------:R-:W-:Y:S04]  /*7260*/  STG.E.U16 desc[UR16][R66.64], R33 ;  /* 0x0000002142007986 */ /* 0x000fe8000c101510 */
[----:B------:R-:W-:Y:S04]  /*7270*/  STG.E.U16 desc[UR16][R68.64], R84 ;  /* 0x0000005444007986 */ /* 0x000fe8000c101510 */
[----:B------:R-:W-:Y:S04]  /*7280*/  STG.E.U16 desc[UR16][R70.64], R35 ;  /* 0x0000002346007986 */ /* 0x000fe8000c101510 */
[----:B------:R-:W-:Y:S04]  /*7290*/  STG.E.U16 desc[UR16][R72.64], R85 ;  /* 0x0000005548007986 */ /* 0x000fe8000c101510 */
[----:B------:R0:W-:Y:S04]  /*72a0*/  STG.E.U16 desc[UR16][R74.64], R0 ;  /* 0x000000004a007986 */ /* 0x0001e8000c101510 */
[----:B------:R-:W-:Y:S04]  /*72b0*/  STG.E.U16 desc[UR16][R76.64], R86 ;  /* 0x000000564c007986 */ /* 0x000fe8000c101510 */
[----:B------:R-:W-:Y:S04]  /*72c0*/  STG.E.U16 desc[UR16][R78.64], R39 ;  /* 0x000000274e007986 */ /* 0x000fe8000c101510 */
[----:B------:R-:W-:Y:S01]  /*72d0*/  STG.E.U16 desc[UR16][R80.64], R87 ;  /* 0x0000005750007986 */ /* 0x000fe2000c101510 */
[----:B0-----:R-:W-:-:S03]  /*72e0*/  IMAD.HI R0, R37, 0x4, RZ ;  /* 0x0000000425007827 */ /* 0x001fc600078e02ff */
[----:B------:R-:W-:Y:S01]  /*72f0*/  STG.E.U16 desc[UR16][R82.64], R41 ;  /* 0x0000002952007986 */ /* 0x000fe2000c101510 */
[----:B------:R-:W-:Y:S06]  /*7300*/  BAR.SYNC.DEFER_BLOCKING 0x0 ;  /* 0x0000000000007b1d */ /* 0x000fec0000010000 */
[----:B------:R0:W-:Y:S02]  /*7310*/  STSM.16.M88 [R88], R3 ;  /* 0x0000000358007844 */ /* 0x0001e40000000000 */
[----:B------:R-:W-:Y:S01]  /*7320*/  BAR.SYNC.DEFER_BLOCKING 0x0 ;  /* 0x0000000000007b1d */ /* 0x000fe20000010000 */
[----:B0-----:R-:W-:-:S05]  /*7330*/  IADD3.X R3, PT, PT, R0, UR5, R9, P2, P3 ;  /* 0x0000000500037c10 */ /* 0x001fca00097e6409 */
[----:B------:R-:W0:Y:S04]  /*7340*/  LDSM.16.M88 R7, [R38+UR9] ;  /* 0x000000092607783b */ /* 0x000e280008000000 */
[----:B0-----:R0:W-:Y:S01]  /*7350*/  @!P0 STG.E desc[UR16][R2.64], R7 ;  /* 0x0000000702008986 */ /* 0x0011e2000c101910 */
[----:B------:R-:W-:Y:S06]  /*7360*/  BAR.SYNC.DEFER_BLOCKING 0x0 ;  /* 0x0000000000007b1d */ /* 0x000fec0000010000 */
[----:B------:R-:W-:Y:S05]  /*7370*/  @P1 BRA `(.L_x_20) ;  /* 0x0000000000a01947 */ /* 0x000fea0003800000 */
[----:B------:R-:W1:Y:S01]  /*7380*/  S2UR UR5, SR_CgaCtaId ;  /* 0x00000000000579c3 */ /* 0x000e620000008800 */
[----:B------:R-:W-:Y:S01]  /*7390*/  NOP ;  /* 0x0000000000007918 */ /* 0x000fe20000000000 */
[----:B------:R-:W-:Y:S01]  /*73a0*/  UMOV UR4, 0x50 ;  /* 0x0000005000047882 */ /* 0x000fe20000000000 */
[----:B------:R-:W-:Y:S02]  /*73b0*/  IMAD.U32 R0, RZ, RZ, UR10 ;  /* 0x0000000aff007e24 */ /* 0x000fe4000f8e00ff */
[----:B0-----:R-:W-:Y:S02]  /*73c0*/  HFMA2 R7, -RZ, RZ, 0, 5.9604644775390625e-08 ;  /* 0x00000001ff077431 */ /* 0x001fe400000001ff */
[----:B------:R-:W-:Y:S01]  /*73d0*/  IMAD.MOV.U32 R3, RZ, RZ, 0xff ;  /* 0x000000ffff037424 */ /* 0x000fe200078e00ff */
[----:B------:R-:W-:-:S04]  /*73e0*/  LOP3.LUT R0, R0, 0xffff, RZ, 0xc0, !PT ;  /* 0x0000ffff00007812 */ /* 0x000fc800078ec0ff */
[----:B------:R-:W-:-:S05]  /*73f0*/  SHF.R.U32.HI R0, RZ, 0x5, R0 ;  /* 0x00000005ff007819 */ /* 0x000fca0000011600 */
[----:B------:R-:W-:Y:S01]  /*7400*/  VIADD R2, R0, 0x10 ;  /* 0x0000001000027836 */ /* 0x000fe20000000000 */
[----:B------:R-:W-:Y:S01]  /*7410*/  SHF.L.U32 R0, R3, R0, RZ ;  /* 0x0000000003007219 */ /* 0x000fe200000006ff */
[----:B-1----:R-:W-:-:S03]  /*7420*/  ULEA UR6, UR5, UR4, 0x18 ;  /* 0x0000000405067291 */ /* 0x002fc6000f8ec0ff */
[----:B------:R-:W-:-:S04]  /*7430*/  SHF.L.U32 R3, R7, R2, RZ ;  /* 0x0000000207037219 */ /* 0x000fc800000006ff */
[----:B------:R-:W-:Y:S02]  /*7440*/  LOP3.LUT R0, R3, R0, RZ, 0xfc, !PT ;  /* 0x0000000003007212 */ /* 0x000fe400078efcff */
[----:B------:R-:W0:Y:S02]  /*7450*/  LDS R5, [UR6] ;  /* 0x00000006ff057984 */ /* 0x000e240008000800 */
[C---:B------:R-:W-:Y:S02]  /*7460*/  LOP3.LUT R2, R0.reuse, 0xffff, RZ, 0xc0, !PT ;  /* 0x0000ffff00027812 */ /* 0x040fe400078ec0ff */
[----:B0-----:R-:W-:-:S04]  /*7470*/  LOP3.LUT R3, R0, 0xffff, R5, 0x80, !PT ;  /* 0x0000ffff00037812 */ /* 0x001fc800078e8005 */
[----:B------:R-:W-:-:S13]  /*7480*/  ISETP.NE.AND P0, PT, R3, R2, PT ;  /* 0x000000020300720c */ /* 0x000fda0003f05270 */
[----:B------:R-:W-:Y:S05]  /*7490*/  @P0 BRA `(.L_x_21) ;  /* 0x0000000000500947 */ /* 0x000fea0003800000 */
[----:B------:R-:W-:Y:S02]  /*74a0*/  SHF.R.U32.HI R5, RZ, 0x10, R5 ;  /* 0x00000010ff057819 */ /* 0x000fe40000011605 */
[----:B------:R-:W-:-:S04]  /*74b0*/  SHF.R.U32.HI R2, RZ, 0x10, R0 ;  /* 0x00000010ff027819 */ /* 0x000fc80000011600 */
[----:B------:R-:W-:-:S04]  /*74c0*/  LOP3.LUT R5, R5, R2, RZ, 0xc0, !PT ;  /* 0x0000000205057212 */ /* 0x000fc800078ec0ff */
[----:B------:R-:W-:-:S13]  /*74d0*/  ISETP.NE.AND P0, PT, R5, R2, PT ;  /* 0x000000020500720c */ /* 0x000fda0003f05270 */
[----:B------:R-:W-:Y:S05]  /*74e0*/  @P0 BRA `(.L_x_22) ;  /* 0x0000000000300947 */ /* 0x000fea0003800000 */
[----:B------:R-:W-:Y:S01]  /*74f0*/  R2UR UR4, R0 ;  /* 0x00000000000472ca */ /* 0x000fe200000e0000 */
[----:B------:R-:W-:Y:S01]  /*7500*/  VOTEU.ANY UR5, UPT, PT ;  /* 0x0000000000057886 */ /* 0x000fe200038e0100 */
[----:B------:R-:W0:Y:S01]  /*7510*/  S2R R0, SR_LANEID ;  /* 0x0000000000007919 */ /* 0x000e220000000000 */
[----:B------:R-:W-:-:S10]  /*7520*/  UFLO.U32 UR5, UR5 ;  /* 0x00000005000572bd */ /* 0x000fd400080e0000 */
[----:B------:R-:W-:-:S06]  /*7530*/  ULOP3.LUT UR4, URZ, UR4, URZ, 0x33, !UPT ;  /* 0x00000004ff047292 */ /* 0x000fcc000f8e33ff */
[----:B------:R-:W-:-:S04]  /*7540*/  IMAD.U32 R2, RZ, RZ, UR4 ;  /* 0x00000004ff027e24 */ /* 0x000fc8000f8e00ff */
[----:B------:R-:W1:Y:S02]  /*7550*/  REDUX UR7, R2 ;  /* 0x00000000020773c4 */ /* 0x000e640000000000 */
[----:B------:R2:W-:Y:S01]  /*7560*/  UTCATOMSWS.AND URZ, UR4 ;  /* 0x0000000400ff79e3 */ /* 0x0005e20008000000 */
[----:B0-----:R-:W-:Y:S01]  /*7570*/  ISETP.EQ.U32.AND P0, PT, R0, UR5, PT ;  /* 0x0000000500007c0c */ /* 0x001fe2000bf02070 */
[----:B-1----:R-:W-:-:S12]  /*7580*/  IMAD.U32 R0, RZ, RZ, UR7 ;  /* 0x00000007ff007e24 */ /* 0x002fd8000f8e00ff */
[----:B------:R2:W-:Y:S01]  /*7590*/  @P0 ATOMS.AND RZ, [UR6], R0 ;  /* 0x00000000ffff098c */ /* 0x0005e2000a800006 */
[----:B------:R-:W-:Y:S05]  /*75a0*/  BRA `(.L_x_20) ;  /* 0x0000000000147947 */ /* 0x000fea0003800000 */
.L_x_22:
[----:B------:R-:W-:-:S07]  /*75b0*/  MOV R2, 0x75d0 ;  /* 0x000075d000027802 */ /* 0x000fce0000000f00 */
[----:B------:R-:W-:Y:S05]  /*75c0*/  CALL.REL.NOINC `($__internal_0_$__cuda_sm10x_tcgen05_guardrail_trap_col_being_dealloced_not_returned_by_alloc) ;  /* 0x0000000000447944 */ /* 0x000fea0003c00000 */
[----:B------:R-:W-:Y:S05]  /*75d0*/  BRA `(.L_x_20) ;  /* 0x0000000000087947 */ /* 0x000fea0003800000 */
.L_x_21:
[----:B------:R-:W-:-:S07]  /*75e0*/  MOV R2, 0x7600 ;  /* 0x0000760000027802 */ /* 0x000fce0000000f00 */
[----:B------:R-:W-:Y:S05]  /*75f0*/  CALL.REL.NOINC `($__internal_2_$__cuda_sm10x_tcgen05_guardrail_trap_unallocated_columns_being_dealloced) ;  /* 0x0000000000507944 */ /* 0x000fea0003c00000 */
.L_x_20:
[----:B------:R-:W-:Y:S01]  /*7600*/  NOP ;  /* 0x0000000000007918 */ /* 0x000fe20000000000 */
[----:B--2---:R-:W-:Y:S05]  /*7610*/  EXIT ;  /* 0x000000000000794d */ /* 0x004fea0003800000 */
.L_x_8:
[----:B------:R-:W1:Y:S02]  /*7620*/  SYNCS.PHASECHK.TRANS64.TRYWAIT P0, [UR9+0x8000], RZ ;  /* 0x008000ffff0075a7 */ /* 0x000e640008001109 */
[----:B-1----:R-:W-:Y:S05]  /*7630*/  @!P0 BRA `(.L_x_8) ;  /* 0xfffffffc00f88947 */ /* 0x002fea000383ffff */
[----:B------:R-:W-:Y:S05]  /*7640*/  BRA `(.L_x_7) ;  /* 0xffffffac003c7947 */ /* 0x000fea000383ffff */
.L_x_14:
[----:B------:R-:W1:Y:S02]  /*7650*/  SYNCS.PHASECHK.TRANS64.TRYWAIT P3, [UR9+0x10010], RZ ;  /* 0x010010ffff0075a7 */ /* 0x000e640008061109 */
[----:B-1----:R-:W-:Y:S05]  /*7660*/  @!P3 BRA `(.L_x_14) ;  /* 0xfffffffc00f8b947 */ /* 0x002fea000383ffff */
[----:B------:R-:W-:Y:S05]  /*7670*/  BRA `(.L_x_23) ;  /* 0xffffffd000d07947 */ /* 0x000fea000383ffff */
.L_x_15:
[----:B------:R-:W1:Y:S02]  /*7680*/  SYNCS.PHASECHK.TRANS64.TRYWAIT P3, [UR12], R20 ;  /* 0x00000014ff0075a7 */ /* 0x000e64000806110c */
[----:B-1----:R-:W-:Y:S05]  /*7690*/  @!P3 BRA `(.L_x_15) ;  /* 0xfffffffc00f8b947 */ /* 0x002fea000383ffff */
[----:B------:R-:W-:Y:S05]  /*76a0*/  BRA `(.L_x_24) ;  /* 0xffffffd800a07947 */ /* 0x000fea000383ffff */
.L_x_19:
[----:B------:R-:W0:Y:S02]  /*76b0*/  SYNCS.PHASECHK.TRANS64.TRYWAIT P0, [UR12], R4 ;  /* 0x00000004ff0075a7 */ /* 0x000e24000800110c */
[----:B0-----:R-:W-:Y:S05]  /*76c0*/  @!P0 BRA `(.L_x_19) ;  /* 0xfffffffc00f88947 */ /* 0x001fea000383ffff */
[----:B------:R-:W-:Y:S05]  /*76d0*/  BRA `(.L_x_18) ;  /* 0xffffffe400c87947 */ /* 0x000fea000383ffff */
        .weak           $__internal_0_$__cuda_sm10x_tcgen05_guardrail_trap_col_being_dealloced_not_returned_by_alloc
        .type           $__internal_0_$__cuda_sm10x_tcgen05_guardrail_trap_col_being_dealloced_not_returned_by_alloc,@function
        .size           $__internal_0_$__cuda_sm10x_tcgen05_guardrail_trap_col_being_dealloced_not_returned_by_alloc,($__internal_1_$__cuda_sm10x_tcgen05_guardrail_trap_phase_invalid_during_alloc - $__internal_0_$__cuda_sm10x_tcgen05_guardrail_trap_col_being_dealloced_not_returned_by_alloc)
$__internal_0_$__cuda_sm10x_tcgen05_guardrail_trap_col_being_dealloced_not_returned_by_alloc:
[----:B------:R-:W-:Y:S05]  /*76e0*/  BPT.TRAP 0x1 ;  /* 0x000000040000795c */ /* 0x000fea0000300000 */
[----:B------:R-:W-:-:S04]  /*76f0*/  MOV R3, 0x0 ;  /* 0x0000000000037802 */ /* 0x000fc80000000f00 */
[----:B------:R-:W-:Y:S05]  /*7700*/  RET.REL.NODEC R2 `(attn_fwd) ;  /* 0xffffff88023c7950 */ /* 0x000fea0003c3ffff */
        .weak           $__internal_1_$__cuda_sm10x_tcgen05_guardrail_trap_phase_invalid_during_alloc
        .type           $__internal_1_$__cuda_sm10x_tcgen05_guardrail_trap_phase_invalid_during_alloc,@function
        .size           $__internal_1_$__cuda_sm10x_tcgen05_guardrail_trap_phase_invalid_during_alloc,($__internal_2_$__cuda_sm10x_tcgen05_guardrail_trap_unallocated_columns_being_dealloced - $__internal_1_$__cuda_sm10x_tcgen05_guardrail_trap_phase_invalid_during_alloc)
$__internal_1_$__cuda_sm10x_tcgen05_guardrail_trap_phase_invalid_during_alloc:
[----:B------:R-:W-:Y:S05]  /*7710*/  BPT.TRAP 0x1 ;  /* 0x000000040000795c */ /* 0x000fea0000300000 */
[----:B------:R-:W-:-:S04]  /*7720*/  IMAD.MOV.U32 R3, RZ, RZ, 0x0 ;  /* 0x00000000ff037424 */ /* 0x000fc800078e00ff */
[----:B------:R-:W-:Y:S05]  /*7730*/  RET.REL.NODEC R2 `(attn_fwd) ;  /* 0xffffff8802307950 */ /* 0x000fea0003c3ffff */
        .weak           $__internal_2_$__cuda_sm10x_tcgen05_guardrail_trap_unallocated_columns_being_dealloced
        .type           $__internal_2_$__cuda_sm10x_tcgen05_guardrail_trap_unallocated_columns_being_dealloced,@function
        .size           $__internal_2_$__cuda_sm10x_tcgen05_guardrail_trap_unallocated_columns_being_dealloced,(.L_x_28 - $__internal_2_$__cuda_sm10x_tcgen05_guardrail_trap_unallocated_columns_being_dealloced)
$__internal_2_$__cuda_sm10x_tcgen05_guardrail_trap_unallocated_columns_being_dealloced:
[----:B------:R-:W-:Y:S05]  /*7740*/  BPT.TRAP 0x1 ;  /* 0x000000040000795c */ /* 0x000fea0000300000 */
[----:B------:R-:W-:-:S04]  /*7750*/  IMAD.MOV.U32 R3, RZ, RZ, 0x0 ;  /* 0x00000000ff037424 */ /* 0x000fc800078e00ff */
[----:B------:R-:W-:Y:S05]  /*7760*/  RET.REL.NODEC R2 `(attn_fwd) ;  /* 0xffffff8802247950 */ /* 0x000fea0003c3ffff */
.L_x_25:
[----:B------:R-:W-:-:S00]  /*7770*/  BRA `(.L_x_25) ;  /* 0xfffffffc00fc7947 */ /* 0x000fc0000383ffff */
[----:B------:R-:W-:-:S00]  /*7780*/  NOP ;  /* 0x0000000000007918 */ /* 0x000fc00000000000 */
[----:B------:R-:W-:-:S00]  /*7790*/  NOP ;  /* 0x0000000000007918 */ /* 0x000fc00000000000 */
[----:B------:R-:W-:-:S00]  /*77a0*/  NOP ;  /* 0x0000000000007918 */ /* 0x000fc00000000000 */
[----:B------:R-:W-:-:S00]  /*77b0*/  NOP ;  /* 0x0000000000007918 */ /* 0x000fc00000000000 */
[----:B------:R-:W-:-:S00]  /*77c0*/  NOP ;  /* 0x0000000000007918 */ /* 0x000fc00000000000 */
[----:B------:R-:W-:-:S00]  /*77d0*/  NOP ;  /* 0x0000000000007918 */ /* 0x000fc00000000000 */
[----:B------:R-:W-:-:S00]  /*77e0*/  NOP ;  /* 0x0000000000007918 */ /* 0x000fc00000000000 */
[----:B------:R-:W-:-:S00]  /*77f0*/  NOP ;  /* 0x0000000000007918 */ /* 0x000fc00000000000 */
.L_x_28:


//--------------------- .nv.global.init           --------------------------
	.section	.nv.global.init,"aw",@progbits
.nv.global.init:
	.type		_$_str,@object
	.size		_$_str,(.L_3 - _$_str)
_$_str:
        /*0000*/ 	.byte	0x5f, 0x5f, 0x43, 0x55, 0x44, 0x41, 0x5f, 0x46, 0x54, 0x5a, 0x00
.L_3:


//--------------------- .nv.shared.attn_fwd       --------------------------
	.section	.nv.shared.attn_fwd,"aw",@nobits
	.sectionflags	@""
	.align	16
	.zero		1024


//--------------------- .nv.shared.reserved.0     --------------------------
	.section	.nv.shared.reserved.0,"aw",@nobits
	.align	8
	.weak		__nv_reservedSMEM_offset_0_alias
	.size		__nv_reservedSMEM_offset_0_alias, 0, 64
	.other		__nv_reservedSMEM_offset_0_alias,@"STO_CUDA_RESERVED_SHARED STV_DEFAULT"
__nv_reservedSMEM_offset_0_alias:
	.zero		0
.nv.shared.reserved.0:
	.zero		64
	.weak		__nv_reservedSMEM_allocation_phase
	.type		__nv_reservedSMEM_allocation_phase,@object
	.size		__nv_reservedSMEM_allocation_phase,(.L_0 - __nv_reservedSMEM_allocation_phase)
__nv_reservedSMEM_allocation_phase:
	.zero		1
.L_0:
	.zero		7
	.weak		__nv_reservedSMEM_devtool_atexit_pc
	.type		__nv_reservedSMEM_devtool_atexit_pc,@object
	.size		__nv_reservedSMEM_devtool_atexit_pc,(__nv_reservedSMEM_allocation_mask - __nv_reservedSMEM_devtool_atexit_pc)
__nv_reservedSMEM_devtool_atexit_pc:
	.zero		8
	.weak		__nv_reservedSMEM_allocation_mask
	.type		__nv_reservedSMEM_allocation_mask,@object
	.size		__nv_reservedSMEM_allocation_mask,(.L_2 - __nv_reservedSMEM_allocation_mask)
__nv_reservedSMEM_allocation_mask:
	.zero		4
.L_2:


//--------------------- .nv.constant0.attn_fwd    --------------------------
	.section	.nv.constant0.attn_fwd,"a",@progbits
	.sectionflags	@""
	.align	4
.nv.constant0.attn_fwd:
	.zero		1032


//--------------------- SYMBOLS --------------------------

	.type		.nv.reservedSmem.offset0,@object
	.size		.nv.reservedSmem.offset0,0x4
	.type		.nv.reservedSmem.cap,@object
	.size		.nv.reservedSmem.cap,0x4
